// auto-generated by cutlass_sweep.sparse_gemm — config: {"arch": "sm_90", "cluster_m": 1, "cluster_n": 2, "dtype": "int8", "tile_k": 64, "tile_m": 64, "tile_n": 256}
#include "cutlass/cutlass.h"
#include "cutlass/gemm/collective/collective_builder.hpp"
#include "cutlass/gemm/device/gemm_universal_adapter.h"
#include "cutlass/gemm/kernel/gemm_universal.hpp"
#include "cutlass/epilogue/collective/collective_builder.hpp"

using Elem = int8_t;
using Acc  = int32_t;
using TileShape    = cute::Shape<cute::_64, cute::_256, cute::_64>;
using ClusterShape = cute::Shape<cute::_1, cute::_2, cute::_1>;

using CollectiveEpilogue = typename cutlass::epilogue::collective::CollectiveBuilder<
    cutlass::arch::Sm90, cutlass::arch::OpClassSparseTensorOp,
    TileShape, ClusterShape,
    cutlass::epilogue::collective::EpilogueTileAuto,
    Acc, Acc,
    Acc, cutlass::layout::ColumnMajor, 128 / cutlass::sizeof_bits<Acc>::value,
    Acc, cutlass::layout::ColumnMajor, 128 / cutlass::sizeof_bits<Acc>::value,
    cutlass::epilogue::collective::EpilogueScheduleAuto
  >::CollectiveOp;

using CollectiveMainloop = typename cutlass::gemm::collective::CollectiveBuilder<
    cutlass::arch::Sm90, cutlass::arch::OpClassSparseTensorOp,
    Elem, cutlass::layout::RowMajor, 128 / cutlass::sizeof_bits<Elem>::value,
    Elem, cutlass::layout::ColumnMajor, 128 / cutlass::sizeof_bits<Elem>::value,
    Acc,
    TileShape, ClusterShape,
    cutlass::gemm::collective::StageCountAutoCarveout<static_cast<int>(sizeof(typename CollectiveEpilogue::SharedStorage))>,
    cutlass::gemm::collective::KernelScheduleAuto
  >::CollectiveOp;

using GemmKernel = cutlass::gemm::kernel::GemmUniversal<
    cute::Shape<int,int,int,int>,
    CollectiveMainloop,
    CollectiveEpilogue
>;
using Gemm = cutlass::gemm::device::GemmUniversalAdapter<GemmKernel>;

auto* _anchor = &cutlass::device_kernel<GemmKernel>;


// ===== COMPILED SASS (sm_90a) =====

	.target	sm_90a

	.elftype	@"ET_EXEC"


//--------------------- .note.nv.tkinfo           --------------------------
	.section	.note.nv.tkinfo,"",@"SHT_NOTE"
	.sectionflags	@"SHF_NOTE_NV_TKINFO"
	.tkinfo
        /*0018*/ 	.word	0x00000002
        /*0030*/ 	.string	""
        /*0030*/ 	.string	"ptxas"
        /*0030*/ 	.string	"Cuda compilation tools, release 13.0, V13.0.88"
        /*0030*/ 	.string	"Build cuda_13.0.r13.0/compiler.36424714_0"
        /*0030*/ 	.string	"-arch sm_90a -m 64 "



//--------------------- .note.nv.cuinfo           --------------------------
	.section	.note.nv.cuinfo,"",@"SHT_NOTE"
	.sectionflags	@"SHF_NOTE_NV_CUINFO"
        /*0018*/ 	.short	0x0002
        /*001a*/ 	.short	0x005a
        /*001c*/ 	.short	0x0082
	.zero		2


//--------------------- .nv.info                  --------------------------
	.section	.nv.info,"",@"SHT_CUDA_INFO"
	.align	4


	//----- nvinfo : EIATTR_REGCOUNT
	.align		4
        /*0000*/ 	.byte	0x04, 0x2f
        /*0002*/ 	.short	(.L_12 - .L_11)
	.align		4
.L_11:
        /*0004*/ 	.word	index@(_ZN7cutlass13device_kernelINS_4gemm6kernel13GemmUniversalIN4cute5tupleIJiiiiEEENS1_10collective13CollectiveMmaINS1_40MainloopSm90TmaGmmaWarpSpecializedSparseILi12ENS5_IJNS4_1CILi1EEENSA_ILi2EEESB_EEENS1_32KernelTmaWarpSpecializedPingpongEEENS5_IJNSA_ILi64EEENSA_ILi256EEESG_EEEaNS5_IJNS4_6LayoutINS5_IJiNS5_IJSC_iEEEiEEENS5_IJlNS5_IJSB_SC_EEElEEEEENSJ_INS5_IJNS5_IJSG_iEEESP_iEEENS5_IJNS5_IJSG_NSA_ILi4096EEEEEENS5_IJSB_lEEElEEEEEEEEaNS5_IJlSB_lEEENS4_8TiledMMAINS4_8MMA_AtomIJNS4_4SM904GMMA6SPARSE28GMMA_64x256x64_S32S8S8_SS_TNILNS11_9SparseSelE0EEEEEENSJ_INS5_IJSB_SB_SB_EEENS5_IJNSA_ILi0EEES18_S18_EEEEENS5_IJNS4_10UnderscoreES1B_S1B_EEEEENS4_23SM90_TMA_LOAD_MULTICASTENS4_14ComposedLayoutINS4_7SwizzleILi1ELi4ELi3EEENS4_25smem_sparse_ptr_flag_bitsILi2ELi8EEENSJ_INS5_IJNS5_IJSB_NSA_ILi8EEEEEENS5_IJSC_NSA_ILi32EEEEEEEEENS5_IJNS5_IJS18_SG_EEESM_EEEEEEEvNS4_8identityENS4_13SM90_TMA_LOADENS1F_INS1G_ILi2ELi4ELi3EEENS4_18smem_ptr_flag_bitsILi8EEENSJ_INS5_IJS1K_SG_EEENS5_IJSG_SB_EEEEEEEvS1T_EENS_8epilogue10collective6detail29Sm90TmaWarpSpecializedAdapterINS24_15DefaultEpilogueIiNS5_IJSB_llEEES28_NS23_6thread17LinearCombinationIiLi1EiiLNS29_9ScaleType4KindE0ELNS_15FloatRoundStyleE2EiEENS1_15EpilogueDefaultEEEEEvvEEEEvNT_6ParamsE)
        /*0008*/ 	.word	0x000000a8


	//----- nvinfo : EIATTR_FRAME_SIZE
	.align		4
.L_12:
        /*000c*/ 	.byte	0x04, 0x11
        /*000e*/ 	.short	(.L_14 - .L_13)
	.align		4
.L_13:
        /*0010*/ 	.word	index@(_ZN7cutlass13device_kernelINS_4gemm6kernel13GemmUniversalIN4cute5tupleIJiiiiEEENS1_10collective13CollectiveMmaINS1_40MainloopSm90TmaGmmaWarpSpecializedSparseILi12ENS5_IJNS4_1CILi1EEENSA_ILi2EEESB_EEENS1_32KernelTmaWarpSpecializedPingpongEEENS5_IJNSA_ILi64EEENSA_ILi256EEESG_EEEaNS5_IJNS4_6LayoutINS5_IJiNS5_IJSC_iEEEiEEENS5_IJlNS5_IJSB_SC_EEElEEEEENSJ_INS5_IJNS5_IJSG_iEEESP_iEEENS5_IJNS5_IJSG_NSA_ILi4096EEEEEENS5_IJSB_lEEElEEEEEEEEaNS5_IJlSB_lEEENS4_8TiledMMAINS4_8MMA_AtomIJNS4_4SM904GMMA6SPARSE28GMMA_64x256x64_S32S8S8_SS_TNILNS11_9SparseSelE0EEEEEENSJ_INS5_IJSB_SB_SB_EEENS5_IJNSA_ILi0EEES18_S18_EEEEENS5_IJNS4_10UnderscoreES1B_S1B_EEEEENS4_23SM90_TMA_LOAD_MULTICASTENS4_14ComposedLayoutINS4_7SwizzleILi1ELi4ELi3EEENS4_25smem_sparse_ptr_flag_bitsILi2ELi8EEENSJ_INS5_IJNS5_IJSB_NSA_ILi8EEEEEENS5_IJSC_NSA_ILi32EEEEEEEEENS5_IJNS5_IJS18_SG_EEESM_EEEEEEEvNS4_8identityENS4_13SM90_TMA_LOADENS1F_INS1G_ILi2ELi4ELi3EEENS4_18smem_ptr_flag_bitsILi8EEENSJ_INS5_IJS1K_SG_EEENS5_IJSG_SB_EEEEEEEvS1T_EENS_8epilogue10collective6detail29Sm90TmaWarpSpecializedAdapterINS24_15DefaultEpilogueIiNS5_IJSB_llEEES28_NS23_6thread17LinearCombinationIiLi1EiiLNS29_9ScaleType4KindE0ELNS_15FloatRoundStyleE2EiEENS1_15EpilogueDefaultEEEEEvvEEEEvNT_6ParamsE)
        /*0014*/ 	.word	0x00000000


	//----- nvinfo : EIATTR_MIN_STACK_SIZE
	.align		4
.L_14:
        /*0018*/ 	.byte	0x04, 0x12
        /*001a*/ 	.short	(.L_16 - .L_15)
	.align		4
.L_15:
        /*001c*/ 	.word	index@(_ZN7cutlass13device_kernelINS_4gemm6kernel13GemmUniversalIN4cute5tupleIJiiiiEEENS1_10collective13CollectiveMmaINS1_40MainloopSm90TmaGmmaWarpSpecializedSparseILi12ENS5_IJNS4_1CILi1EEENSA_ILi2EEESB_EEENS1_32KernelTmaWarpSpecializedPingpongEEENS5_IJNSA_ILi64EEENSA_ILi256EEESG_EEEaNS5_IJNS4_6LayoutINS5_IJiNS5_IJSC_iEEEiEEENS5_IJlNS5_IJSB_SC_EEElEEEEENSJ_INS5_IJNS5_IJSG_iEEESP_iEEENS5_IJNS5_IJSG_NSA_ILi4096EEEEEENS5_IJSB_lEEElEEEEEEEEaNS5_IJlSB_lEEENS4_8TiledMMAINS4_8MMA_AtomIJNS4_4SM904GMMA6SPARSE28GMMA_64x256x64_S32S8S8_SS_TNILNS11_9SparseSelE0EEEEEENSJ_INS5_IJSB_SB_SB_EEENS5_IJNSA_ILi0EEES18_S18_EEEEENS5_IJNS4_10UnderscoreES1B_S1B_EEEEENS4_23SM90_TMA_LOAD_MULTICASTENS4_14ComposedLayoutINS4_7SwizzleILi1ELi4ELi3EEENS4_25smem_sparse_ptr_flag_bitsILi2ELi8EEENSJ_INS5_IJNS5_IJSB_NSA_ILi8EEEEEENS5_IJSC_NSA_ILi32EEEEEEEEENS5_IJNS5_IJS18_SG_EEESM_EEEEEEEvNS4_8identityENS4_13SM90_TMA_LOADENS1F_INS1G_ILi2ELi4ELi3EEENS4_18smem_ptr_flag_bitsILi8EEENSJ_INS5_IJS1K_SG_EEENS5_IJSG_SB_EEEEEEEvS1T_EENS_8epilogue10collective6detail29Sm90TmaWarpSpecializedAdapterINS24_15DefaultEpilogueIiNS5_IJSB_llEEES28_NS23_6thread17LinearCombinationIiLi1EiiLNS29_9ScaleType4KindE0ELNS_15FloatRoundStyleE2EiEENS1_15EpilogueDefaultEEEEEvvEEEEvNT_6ParamsE)
        /*0020*/ 	.word	0x00000000
.L_16:


//--------------------- .nv.compat                --------------------------
	.section	.nv.compat,"",@"SHT_CUDA_COMPAT_INFO"
	.align	4
        /*0000*/ 	.byte	0x02, 0x09, 0x01, 0x00, 0x02, 0x02, 0x04, 0x00, 0x02, 0x05, 0x05, 0x00, 0x03, 0x07, 0x01, 0x01
        /*0010*/ 	.byte	0x02, 0x03, 0x01, 0x00, 0x02, 0x06, 0x01, 0x00, 0x04, 0x0b, 0x08, 0x00, 0x00, 0x00, 0x00, 0x00
        /*0020*/ 	.byte	0x00, 0x00, 0x00, 0x00


//--------------------- .nv.info._ZN7cutlass13device_kernelINS_4gemm6kernel13GemmUniversalIN4cute5tupleIJiiiiEEENS1_10collective13CollectiveMmaINS1_40MainloopSm90TmaGmmaWarpSpecializedSparseILi12ENS5_IJNS4_1CILi1EEENSA_ILi2EEESB_EEENS1_32KernelTmaWarpSpecializedPingpongEEENS5_IJNSA_ILi64EEENSA_ILi256EEESG_EEEaNS5_IJNS4_6LayoutINS5_IJiNS5_IJSC_iEEEiEEENS5_IJlNS5_IJSB_SC_EEElEEEEENSJ_INS5_IJNS5_IJSG_iEEESP_iEEENS5_IJNS5_IJSG_NSA_ILi4096EEEEEENS5_IJSB_lEEElEEEEEEEEaNS5_IJlSB_lEEENS4_8TiledMMAINS4_8MMA_AtomIJNS4_4SM904GMMA6SPARSE28GMMA_64x256x64_S32S8S8_SS_TNILNS11_9SparseSelE0EEEEEENSJ_INS5_IJSB_SB_SB_EEENS5_IJNSA_ILi0EEES18_S18_EEEEENS5_IJNS4_10UnderscoreES1B_S1B_EEEEENS4_23SM90_TMA_LOAD_MULTICASTENS4_14ComposedLayoutINS4_7SwizzleILi1ELi4ELi3EEENS4_25smem_sparse_ptr_flag_bitsILi2ELi8EEENSJ_INS5_IJNS5_IJSB_NSA_ILi8EEEEEENS5_IJSC_NSA_ILi32EEEEEEEEENS5_IJNS5_IJS18_SG_EEESM_EEEEEEEvNS4_8identityENS4_13SM90_TMA_LOADENS1F_INS1G_ILi2ELi4ELi3EEENS4_18smem_ptr_flag_bitsILi8EEENSJ_INS5_IJS1K_SG_EEENS5_IJSG_SB_EEEEEEEvS1T_EENS_8epilogue10collective6detail29Sm90TmaWarpSpecializedAdapterINS24_15DefaultEpilogueIiNS5_IJSB_llEEES28_NS23_6thread17LinearCombinationIiLi1EiiLNS29_9ScaleType4KindE0ELNS_15FloatRoundStyleE2EiEENS1_15EpilogueDefaultEEEEEvvEEEEvNT_6ParamsE --------------------------
	.section	.nv.info._ZN7cutlass13device_kernelINS_4gemm6kernel13GemmUniversalIN4cute5tupleIJiiiiEEENS1_10collective13CollectiveMmaINS1_40MainloopSm90TmaGmmaWarpSpecializedSparseILi12ENS5_IJNS4_1CILi1EEENSA_ILi2EEESB_EEENS1_32KernelTmaWarpSpecializedPingpongEEENS5_IJNSA_ILi64EEENSA_ILi256EEESG_EEEaNS5_IJNS4_6LayoutINS5_IJiNS5_IJSC_iEEEiEEENS5_IJlNS5_IJSB_SC_EEElEEEEENSJ_INS5_IJNS5_IJSG_iEEESP_iEEENS5_IJNS5_IJSG_NSA_ILi4096EEEEEENS5_IJSB_lEEElEEEEEEEEaNS5_IJlSB_lEEENS4_8TiledMMAINS4_8MMA_AtomIJNS4_4SM904GMMA6SPARSE28GMMA_64x256x64_S32S8S8_SS_TNILNS11_9SparseSelE0EEEEEENSJ_INS5_IJSB_SB_SB_EEENS5_IJNSA_ILi0EEES18_S18_EEEEENS5_IJNS4_10UnderscoreES1B_S1B_EEEEENS4_23SM90_TMA_LOAD_MULTICASTENS4_14ComposedLayoutINS4_7SwizzleILi1ELi4ELi3EEENS4_25smem_sparse_ptr_flag_bitsILi2ELi8EEENSJ_INS5_IJNS5_IJSB_NSA_ILi8EEEEEENS5_IJSC_NSA_ILi32EEEEEEEEENS5_IJNS5_IJS18_SG_EEESM_EEEEEEEvNS4_8identityENS4_13SM90_TMA_LOADENS1F_INS1G_ILi2ELi4ELi3EEENS4_18smem_ptr_flag_bitsILi8EEENSJ_INS5_IJS1K_SG_EEENS5_IJSG_SB_EEEEEEEvS1T_EENS_8epilogue10collective6detail29Sm90TmaWarpSpecializedAdapterINS24_15DefaultEpilogueIiNS5_IJSB_llEEES28_NS23_6thread17LinearCombinationIiLi1EiiLNS29_9ScaleType4KindE0ELNS_15FloatRoundStyleE2EiEENS1_15EpilogueDefaultEEEEEvvEEEEvNT_6ParamsE,"",@"SHT_CUDA_INFO"
	.sectionflags	@""
	.align	4


	//----- nvinfo : EIATTR_CUDA_API_VERSION
	.align		4
        /*0000*/ 	.byte	0x04, 0x37
        /*0002*/ 	.short	(.L_18 - .L_17)
.L_17:
        /*0004*/ 	.word	0x00000082


	//----- nvinfo : EIATTR_KPARAM_INFO
	.align		4
.L_18:
        /*0008*/ 	.byte	0x04, 0x17
        /*000a*/ 	.short	(.L_20 - .L_19)
.L_19:
        /*000c*/ 	.word	0x00000000
        /*0010*/ 	.short	0x0000
        /*0012*/ 	.short	0x0070
        /*0014*/ 	.byte	0x00, 0xf0, 0x01, 0x14


	//----- nvinfo : EIATTR_SPARSE_MMA_MASK
	.align		4
.L_20:
        /*0018*/ 	.byte	0x03, 0x50
        /*001a*/ 	.short	0x0004


	//----- nvinfo : EIATTR_MAXREG_COUNT
	.align		4
        /*001c*/ 	.byte	0x03, 0x1b
        /*001e*/ 	.short	0x00a8


	//----- nvinfo : EIATTR_NUM_BARRIERS
	.align		4
        /*0020*/ 	.byte	0x02, 0x4c
        /*0022*/ 	.byte	0x01
	.zero		1


	//----- nvinfo : EIATTR_MERCURY_ISA_VERSION
	.align		4
        /*0024*/ 	.byte	0x03, 0x5f
        /*0026*/ 	.short	0x0101


	//----- nvinfo : EIATTR_INT_WARP_WIDE_INSTR_OFFSETS
	.align		4
        /*0028*/ 	.byte	0x04, 0x31
        /*002a*/ 	.short	(.L_22 - .L_21)


	//   ....[0]....
.L_21:
        /*002c*/ 	.word	0x00000610


	//   ....[1]....
        /*0030*/ 	.word	0x00000650


	//   ....[2]....
        /*0034*/ 	.word	0x00000790


	//   ....[3]....
        /*0038*/ 	.word	0x000007a0


	//   ....[4]....
        /*003c*/ 	.word	0x000007b0


	//   ....[5]....
        /*0040*/ 	.word	0x000007d0


	//   ....[6]....
        /*0044*/ 	.word	0x00000870


	//   ....[7]....
        /*0048*/ 	.word	0x000008d0


	//----- nvinfo : EIATTR_COOP_GROUP_MASK_REGIDS
	.align		4
.L_22:
        /*004c*/ 	.byte	0x04, 0x29
        /*004e*/ 	.short	(.L_24 - .L_23)


	//   ....[0]....
.L_23:
        /*0050*/ 	.word	0xffffffff


	//   ....[1]....
        /*0054*/ 	.word	0xffffffff


	//   ....[2]....
        /*0058*/ 	.word	0xffffffff


	//   ....[3]....
        /*005c*/ 	.word	0xffffffff


	//   ....[4]....
        /*0060*/ 	.word	0xffffffff


	//   ....[5]....
        /*0064*/ 	.word	0xffffffff


	//   ....[6]....
        /*0068*/ 	.word	0xffffffff


	//----- nvinfo : EIATTR_COOP_GROUP_INSTR_OFFSETS
	.align		4
.L_24:
        /*006c*/ 	.byte	0x04, 0x28
        /*006e*/ 	.short	(.L_26 - .L_25)


	//   ....[0]....
.L_25:
        /*0070*/ 	.word	0x00000060


	//   ....[1]....
        /*0074*/ 	.word	0x00000070


	//   ....[2]....
        /*0078*/ 	.word	0x00000160


	//   ....[3]....
        /*007c*/ 	.word	0x00000430


	//   ....[4]....
        /*0080*/ 	.word	0x00000470


	//   ....[5]....
        /*0084*/ 	.word	0x000004f0


	//   ....[6]....
        /*0088*/ 	.word	0x00000a30


	//----- nvinfo : EIATTR_REG_RECONFIG
	.align		4
.L_26:
        /*008c*/ 	.byte	0x01, 0x54
	.zero		2


	//----- nvinfo : EIATTR_MBARRIER_INSTR_OFFSETS
	.align		4
        /*0090*/ 	.byte	0x04, 0x39
        /*0092*/ 	.short	(.L_28 - .L_27)


	//   ....[0]....
.L_27:
        /*0094*/ 	.word	0x00000290
        /*0098*/ 	.word	0x000000ff
        /*009c*/ 	.word	0x00000000
        /*00a0*/ 	.short	0x0100
        /*00a2*/ 	.byte	0x08
	.zero		1


	//   ....[1]....
        /*00a4*/ 	.word	0x000002a0
        /*00a8*/ 	.word	0x000000ff
        /*00ac*/ 	.word	0x00000060
        /*00b0*/ 	.short	0x0100
        /*00b2*/ 	.byte	0x08
	.zero		1


	//   ....[2]....
        /*00b4*/ 	.word	0x000002b0
        /*00b8*/ 	.word	0x000000ff
        /*00bc*/ 	.word	0x00000008
        /*00c0*/ 	.short	0x0100
        /*00c2*/ 	.byte	0x08
	.zero		1


	//   ....[3]....
        /*00c4*/ 	.word	0x000002c0
        /*00c8*/ 	.word	0x000000ff
        /*00cc*/ 	.word	0x00000068
        /*00d0*/ 	.short	0x0100
        /*00d2*/ 	.byte	0x08
	.zero		1


	//   ....[4]....
        /*00d4*/ 	.word	0x000002d0
        /*00d8*/ 	.word	0x000000ff
        /*00dc*/ 	.word	0x00000010
        /*00e0*/ 	.short	0x0100
        /*00e2*/ 	.byte	0x08
	.zero		1


	//   ....[5]....
        /*00e4*/ 	.word	0x000002e0
        /*00e8*/ 	.word	0x000000ff
        /*00ec*/ 	.word	0x00000070
        /*00f0*/ 	.short	0x0100
        /*00f2*/ 	.byte	0x08
	.zero		1


	//   ....[6]....
        /*00f4*/ 	.word	0x000002f0
        /*00f8*/ 	.word	0x000000ff
        /*00fc*/ 	.word	0x00000018
        /*0100*/ 	.short	0x0100
        /*0102*/ 	.byte	0x08
	.zero		1


	//   ....[7]....
        /*0104*/ 	.word	0x00000300
        /*0108*/ 	.word	0x000000ff
        /*010c*/ 	.word	0x00000078
        /*0110*/ 	.short	0x0100
        /*0112*/ 	.byte	0x08
	.zero		1


	//   ....[8]....
        /*0114*/ 	.word	0x00000310
        /*0118*/ 	.word	0x000000ff
        /*011c*/ 	.word	0x00000020
        /*0120*/ 	.short	0x0100
        /*0122*/ 	.byte	0x08
	.zero		1


	//   ....[9]....
        /*0124*/ 	.word	0x00000320
        /*0128*/ 	.word	0x000000ff
        /*012c*/ 	.word	0x00000080
        /*0130*/ 	.short	0x0100
        /*0132*/ 	.byte	0x08
	.zero		1


	//   ....[10]....
        /*0134*/ 	.word	0x00000330
        /*0138*/ 	.word	0x000000ff
        /*013c*/ 	.word	0x00000028
        /*0140*/ 	.short	0x0100
        /*0142*/ 	.byte	0x08
	.zero		1


	//   ....[11]....
        /*0144*/ 	.word	0x00000340
        /*0148*/ 	.word	0x000000ff
        /*014c*/ 	.word	0x00000088
        /*0150*/ 	.short	0x0100
        /*0152*/ 	.byte	0x08
	.zero		1


	//   ....[12]....
        /*0154*/ 	.word	0x00000350
        /*0158*/ 	.word	0x000000ff
        /*015c*/ 	.word	0x00000030
        /*0160*/ 	.short	0x0100
        /*0162*/ 	.byte	0x08
	.zero		1


	//   ....[13]....
        /*0164*/ 	.word	0x00000360
        /*0168*/ 	.word	0x000000ff
        /*016c*/ 	.word	0x00000090
        /*0170*/ 	.short	0x0100
        /*0172*/ 	.byte	0x08
	.zero		1


	//   ....[14]....
        /*0174*/ 	.word	0x00000370
        /*0178*/ 	.word	0x000000ff
        /*017c*/ 	.word	0x00000038
        /*0180*/ 	.short	0x0100
        /*0182*/ 	.byte	0x08
	.zero		1


	//   ....[15]....
        /*0184*/ 	.word	0x00000380
        /*0188*/ 	.word	0x000000ff
        /*018c*/ 	.word	0x00000098
        /*0190*/ 	.short	0x0100
        /*0192*/ 	.byte	0x08
	.zero		1


	//   ....[16]....
        /*0194*/ 	.word	0x00000390
        /*0198*/ 	.word	0x000000ff
        /*019c*/ 	.word	0x00000040
        /*01a0*/ 	.short	0x0100
        /*01a2*/ 	.byte	0x08
	.zero		1


	//   ....[17]....
        /*01a4*/ 	.word	0x000003a0
        /*01a8*/ 	.word	0x000000ff
        /*01ac*/ 	.word	0x000000a0
        /*01b0*/ 	.short	0x0100
        /*01b2*/ 	.byte	0x08
	.zero		1


	//   ....[18]....
        /*01b4*/ 	.word	0x000003b0
        /*01b8*/ 	.word	0x000000ff
        /*01bc*/ 	.word	0x00000048
        /*01c0*/ 	.short	0x0100
        /*01c2*/ 	.byte	0x08
	.zero		1


	//   ....[19]....
        /*01c4*/ 	.word	0x000003c0
        /*01c8*/ 	.word	0x000000ff
        /*01cc*/ 	.word	0x000000a8
        /*01d0*/ 	.short	0x0100
        /*01d2*/ 	.byte	0x08
	.zero		1


	//   ....[20]....
        /*01d4*/ 	.word	0x000003d0
        /*01d8*/ 	.word	0x000000ff
        /*01dc*/ 	.word	0x00000050
        /*01e0*/ 	.short	0x0100
        /*01e2*/ 	.byte	0x08
	.zero		1


	//   ....[21]....
        /*01e4*/ 	.word	0x000003e0
        /*01e8*/ 	.word	0x000000ff
        /*01ec*/ 	.word	0x000000b0
        /*01f0*/ 	.short	0x0100
        /*01f2*/ 	.byte	0x08
	.zero		1


	//   ....[22]....
        /*01f4*/ 	.word	0x000003f0
        /*01f8*/ 	.word	0x000000ff
        /*01fc*/ 	.word	0x00000058
        /*0200*/ 	.short	0x0100
        /*0202*/ 	.byte	0x08
	.zero		1


	//   ....[23]....
        /*0204*/ 	.word	0x00000400
        /*0208*/ 	.word	0x000000ff
        /*020c*/ 	.word	0x000000b8
        /*0210*/ 	.short	0x0100
        /*0212*/ 	.byte	0x08
	.zero		1


	//   ....[24]....
        /*0214*/ 	.word	0x00000900
        /*0218*/ 	.word	0x000000ff
        /*021c*/ 	.word	0x000000f0
        /*0220*/ 	.short	0x0100
        /*0222*/ 	.byte	0x09
	.zero		1


	//   ....[25]....
        /*0224*/ 	.word	0x00000990
        /*0228*/ 	.word	0x000000ff
        /*022c*/ 	.word	0x000000f8
        /*0230*/ 	.short	0x0100
        /*0232*/ 	.byte	0x09
	.zero		1


	//   ....[26]....
        /*0234*/ 	.word	0x000009b0
        /*0238*/ 	.word	0x000000ff
        /*023c*/ 	.word	0x000000d0
        /*0240*/ 	.short	0x0100
        /*0242*/ 	.byte	0x0a
	.zero		1


	//   ....[27]....
        /*0244*/ 	.word	0x000009c0
        /*0248*/ 	.word	0x000000ff
        /*024c*/ 	.word	0x000000d8
        /*0250*/ 	.short	0x0100
        /*0252*/ 	.byte	0x0a
	.zero		1


	//   ....[28]....
        /*0254*/ 	.word	0x000009d0
        /*0258*/ 	.word	0x000000ff
        /*025c*/ 	.word	0x000000e0
        /*0260*/ 	.short	0x0100
        /*0262*/ 	.byte	0x0a
	.zero		1


	//   ....[29]....
        /*0264*/ 	.word	0x000009e0
        /*0268*/ 	.word	0x000000ff
        /*026c*/ 	.word	0x000000e8
        /*0270*/ 	.short	0x0100
        /*0272*/ 	.byte	0x0a
	.zero		1


	//   ....[30]....
        /*0274*/ 	.word	0x000017e0
        /*0278*/ 	.word	0x000000ff
        /*027c*/ 	.word	0xfffffff8
        /*0280*/ 	.short	0x010a
        /*0282*/ 	.byte	0x0c
	.zero		1


	//   ....[31]....
        /*0284*/ 	.word	0x00001cb0
        /*0288*/ 	.word	0x000000ff
        /*028c*/ 	.word	0x00000000
        /*0290*/ 	.short	0x010a
        /*0292*/ 	.byte	0x08
	.zero		1


	//   ....[32]....
        /*0294*/ 	.word	0x00001d10
        /*0298*/ 	.word	0x000000ff
        /*029c*/ 	.word	0x00000000
        /*02a0*/ 	.short	0x010a
        /*02a2*/ 	.byte	0x08
	.zero		1


	//   ....[33]....
        /*02a4*/ 	.word	0x00001e90
        /*02a8*/ 	.word	0x00000015
        /*02ac*/ 	.word	0x00000000
        /*02b0*/ 	.short	0x0101
        /*02b2*/ 	.byte	0x3f
	.zero		1


	//   ....[34]....
        /*02b4*/ 	.word	0x00002010
        /*02b8*/ 	.word	0x00000014
        /*02bc*/ 	.word	0x00000000
        /*02c0*/ 	.short	0x0101
        /*02c2*/ 	.byte	0x12
	.zero		1


	//   ....[35]....
        /*02c4*/ 	.word	0x00002060
        /*02c8*/ 	.word	0x000000ff
        /*02cc*/ 	.word	0x00000008
        /*02d0*/ 	.short	0x010a
        /*02d2*/ 	.byte	0x0c
	.zero		1


	//   ....[36]....
        /*02d4*/ 	.word	0x0000b4a0
        /*02d8*/ 	.word	0x00000004
        /*02dc*/ 	.word	0x00000000
        /*02e0*/ 	.short	0x0101
        /*02e2*/ 	.byte	0x12
	.zero		1


	//   ....[37]....
        /*02e4*/ 	.word	0x0000be10
        /*02e8*/ 	.word	0x00000014
        /*02ec*/ 	.word	0x00000060
        /*02f0*/ 	.short	0x010a
        /*02f2*/ 	.byte	0x3f
	.zero		1


	//   ....[38]....
        /*02f4*/ 	.word	0x0000c260
        /*02f8*/ 	.word	0x0000000a
        /*02fc*/ 	.word	0x000000f8
        /*0300*/ 	.short	0x0101
        /*0302*/ 	.byte	0x3f
	.zero		1


	//   ....[39]....
        /*0304*/ 	.word	0x0000c9d0
        /*0308*/ 	.word	0x00000005
        /*030c*/ 	.word	0x00000000
        /*0310*/ 	.short	0x010a
        /*0312*/ 	.byte	0x3f
	.zero		1


	//   ....[40]....
        /*0314*/ 	.word	0x0000ca50
        /*0318*/ 	.word	0x00000007
        /*031c*/ 	.word	0x00000000
        /*0320*/ 	.short	0x010a
        /*0322*/ 	.byte	0x3f
	.zero		1


	//   ....[41]....
        /*0324*/ 	.word	0x0000cae0
        /*0328*/ 	.word	0x00000006
        /*032c*/ 	.word	0x00000000
        /*0330*/ 	.short	0x010a
        /*0332*/ 	.byte	0x3f
	.zero		1


	//   ....[42]....
        /*0334*/ 	.word	0x0000cb70
        /*0338*/ 	.word	0x00000009
        /*033c*/ 	.word	0x00000000
        /*0340*/ 	.short	0x010a
        /*0342*/ 	.byte	0x3f
	.zero		1


	//   ....[43]....
        /*0344*/ 	.word	0x0000cc00
        /*0348*/ 	.word	0x00000006
        /*034c*/ 	.word	0x00000000
        /*0350*/ 	.short	0x010a
        /*0352*/ 	.byte	0x3f
	.zero		1


	//   ....[44]....
        /*0354*/ 	.word	0x0000cc90
        /*0358*/ 	.word	0x00000009
        /*035c*/ 	.word	0x00000000
        /*0360*/ 	.short	0x010a
        /*0362*/ 	.byte	0x3f
	.zero		1


	//   ....[45]....
        /*0364*/ 	.word	0x0000cd20
        /*0368*/ 	.word	0x00000006
        /*036c*/ 	.word	0x00000000
        /*0370*/ 	.short	0x010a
        /*0372*/ 	.byte	0x3f
	.zero		1


	//   ....[46]....
        /*0374*/ 	.word	0x0000cdb0
        /*0378*/ 	.word	0x00000009
        /*037c*/ 	.word	0x00000000
        /*0380*/ 	.short	0x010a
        /*0382*/ 	.byte	0x3f
	.zero		1


	//   ....[47]....
        /*0384*/ 	.word	0x0000ce40
        /*0388*/ 	.word	0x00000006
        /*038c*/ 	.word	0x00000000
        /*0390*/ 	.short	0x010a
        /*0392*/ 	.byte	0x3f
	.zero		1


	//   ....[48]....
        /*0394*/ 	.word	0x0000ced0
        /*0398*/ 	.word	0x00000009
        /*039c*/ 	.word	0x00000000
        /*03a0*/ 	.short	0x010a
        /*03a2*/ 	.byte	0x3f
	.zero		1


	//   ....[49]....
        /*03a4*/ 	.word	0x0000cf60
        /*03a8*/ 	.word	0x00000006
        /*03ac*/ 	.word	0x00000000
        /*03b0*/ 	.short	0x010a
        /*03b2*/ 	.byte	0x3f
	.zero		1


	//   ....[50]....
        /*03b4*/ 	.word	0x0000cff0
        /*03b8*/ 	.word	0x00000003
        /*03bc*/ 	.word	0x00000000
        /*03c0*/ 	.short	0x010a
        /*03c2*/ 	.byte	0x3f
	.zero		1


	//   ....[51]....
        /*03c4*/ 	.word	0x0000d060
        /*03c8*/ 	.word	0x00000014
        /*03cc*/ 	.word	0xfffffff8
        /*03d0*/ 	.short	0x010a
        /*03d2*/ 	.byte	0x3f
	.zero		1


	//   ....[52]....
        /*03d4*/ 	.word	0x0000d0c0
        /*03d8*/ 	.word	0x00000017
        /*03dc*/ 	.word	0x00000000
        /*03e0*/ 	.short	0x010a
        /*03e2*/ 	.byte	0x3f
	.zero		1


	//   ....[53]....
        /*03e4*/ 	.word	0x0000d120
        /*03e8*/ 	.word	0x00000014
        /*03ec*/ 	.word	0x00000008
        /*03f0*/ 	.short	0x010a
        /*03f2*/ 	.byte	0x3f
	.zero		1


	//   ....[54]....
        /*03f4*/ 	.word	0x0000d1f0
        /*03f8*/ 	.word	0x00000014
        /*03fc*/ 	.word	0x00000060
        /*0400*/ 	.short	0x010a
        /*0402*/ 	.byte	0x3f
	.zero		1


	//   ....[55]....
        /*0404*/ 	.word	0x0000d2d0
        /*0408*/ 	.word	0x00000005
        /*040c*/ 	.word	0x00000000
        /*0410*/ 	.short	0x010a
        /*0412*/ 	.byte	0x3f
	.zero		1


	//   ....[56]....
        /*0414*/ 	.word	0x0000d320
        /*0418*/ 	.word	0x00000007
        /*041c*/ 	.word	0x00000000
        /*0420*/ 	.short	0x010a
        /*0422*/ 	.byte	0x3f
	.zero		1


	//   ....[57]....
        /*0424*/ 	.word	0x0000d370
        /*0428*/ 	.word	0x00000006
        /*042c*/ 	.word	0x00000000
        /*0430*/ 	.short	0x010a
        /*0432*/ 	.byte	0x3f
	.zero		1


	//   ....[58]....
        /*0434*/ 	.word	0x0000d3c0
        /*0438*/ 	.word	0x00000009
        /*043c*/ 	.word	0x00000000
        /*0440*/ 	.short	0x010a
        /*0442*/ 	.byte	0x3f
	.zero		1


	//   ....[59]....
        /*0444*/ 	.word	0x0000d410
        /*0448*/ 	.word	0x00000006
        /*044c*/ 	.word	0x00000000
        /*0450*/ 	.short	0x010a
        /*0452*/ 	.byte	0x3f
	.zero		1


	//   ....[60]....
        /*0454*/ 	.word	0x0000d460
        /*0458*/ 	.word	0x00000009
        /*045c*/ 	.word	0x00000000
        /*0460*/ 	.short	0x010a
        /*0462*/ 	.byte	0x3f
	.zero		1


	//   ....[61]....
        /*0464*/ 	.word	0x0000d4b0
        /*0468*/ 	.word	0x00000006
        /*046c*/ 	.word	0x00000000
        /*0470*/ 	.short	0x010a
        /*0472*/ 	.byte	0x3f
	.zero		1


	//   ....[62]....
        /*0474*/ 	.word	0x0000d500
        /*0478*/ 	.word	0x00000009
        /*047c*/ 	.word	0x00000000
        /*0480*/ 	.short	0x010a
        /*0482*/ 	.byte	0x3f
	.zero		1


	//   ....[63]....
        /*0484*/ 	.word	0x0000d550
        /*0488*/ 	.word	0x00000006
        /*048c*/ 	.word	0x00000000
        /*0490*/ 	.short	0x010a
        /*0492*/ 	.byte	0x3f
	.zero		1


	//   ....[64]....
        /*0494*/ 	.word	0x0000d5a0
        /*0498*/ 	.word	0x00000009
        /*049c*/ 	.word	0x00000000
        /*04a0*/ 	.short	0x010a
        /*04a2*/ 	.byte	0x3f
	.zero		1


	//   ....[65]....
        /*04a4*/ 	.word	0x0000d5f0
        /*04a8*/ 	.word	0x00000006
        /*04ac*/ 	.word	0x00000000
        /*04b0*/ 	.short	0x010a
        /*04b2*/ 	.byte	0x3f
	.zero		1


	//----- nvinfo : EIATTR_NUM_MBARRIERS
	.align		4
.L_28:
        /*04b4*/ 	.byte	0x03, 0x38
        /*04b6*/ 	.short	0x001e


	//----- nvinfo : EIATTR_EXIT_INSTR_OFFSETS
	.align		4
        /*04b8*/ 	.byte	0x04, 0x1c
        /*04ba*/ 	.short	(.L_30 - .L_29)


	//   ....[0]....
.L_29:
        /*04bc*/ 	.word	0x00001480


	//   ....[1]....
        /*04c0*/ 	.word	0x000014e0


	//   ....[2]....
        /*04c4*/ 	.word	0x0000bab0


	//   ....[3]....
        /*04c8*/ 	.word	0x0000bae0


	//   ....[4]....
        /*04cc*/ 	.word	0x0000d040


	//----- nvinfo : EIATTR_MAX_THREADS
	.align		4
.L_30:
        /*04d0*/ 	.byte	0x04, 0x05
        /*04d2*/ 	.short	(.L_32 - .L_31)
.L_31:
        /*04d4*/ 	.word	0x00000180
        /*04d8*/ 	.word	0x00000001
        /*04dc*/ 	.word	0x00000001


	//----- nvinfo : EIATTR_CRS_STACK_SIZE
	.align		4
.L_32:
        /*04e0*/ 	.byte	0x04, 0x1e
        /*04e2*/ 	.short	(.L_34 - .L_33)
.L_33:
        /*04e4*/ 	.word	0x00000000


	//----- nvinfo : EIATTR_CBANK_PARAM_SIZE
	.align		4
.L_34:
        /*04e8*/ 	.byte	0x03, 0x19
        /*04ea*/ 	.short	0x0570


	//----- nvinfo : EIATTR_PARAM_CBANK
	.align		4
        /*04ec*/ 	.byte	0x04, 0x0a
        /*04ee*/ 	.short	(.L_36 - .L_35)
	.align		4
.L_35:
        /*04f0*/ 	.word	index@(.nv.constant0._ZN7cutlass13device_kernelINS_4gemm6kernel13GemmUniversalIN4cute5tupleIJiiiiEEENS1_10collective13CollectiveMmaINS1_40MainloopSm90TmaGmmaWarpSpecializedSparseILi12ENS5_IJNS4_1CILi1EEENSA_ILi2EEESB_EEENS1_32KernelTmaWarpSpecializedPingpongEEENS5_IJNSA_ILi64EEENSA_ILi256EEESG_EEEaNS5_IJNS4_6LayoutINS5_IJiNS5_IJSC_iEEEiEEENS5_IJlNS5_IJSB_SC_EEElEEEEENSJ_INS5_IJNS5_IJSG_iEEESP_iEEENS5_IJNS5_IJSG_NSA_ILi4096EEEEEENS5_IJSB_lEEElEEEEEEEEaNS5_IJlSB_lEEENS4_8TiledMMAINS4_8MMA_AtomIJNS4_4SM904GMMA6SPARSE28GMMA_64x256x64_S32S8S8_SS_TNILNS11_9SparseSelE0EEEEEENSJ_INS5_IJSB_SB_SB_EEENS5_IJNSA_ILi0EEES18_S18_EEEEENS5_IJNS4_10UnderscoreES1B_S1B_EEEEENS4_23SM90_TMA_LOAD_MULTICASTENS4_14ComposedLayoutINS4_7SwizzleILi1ELi4ELi3EEENS4_25smem_sparse_ptr_flag_bitsILi2ELi8EEENSJ_INS5_IJNS5_IJSB_NSA_ILi8EEEEEENS5_IJSC_NSA_ILi32EEEEEEEEENS5_IJNS5_IJS18_SG_EEESM_EEEEEEEvNS4_8identityENS4_13SM90_TMA_LOADENS1F_INS1G_ILi2ELi4ELi3EEENS4_18smem_ptr_flag_bitsILi8EEENSJ_INS5_IJS1K_SG_EEENS5_IJSG_SB_EEEEEEEvS1T_EENS_8epilogue10collective6detail29Sm90TmaWarpSpecializedAdapterINS24_15DefaultEpilogueIiNS5_IJSB_llEEES28_NS23_6thread17LinearCombinationIiLi1EiiLNS29_9ScaleType4KindE0ELNS_15FloatRoundStyleE2EiEENS1_15EpilogueDefaultEEEEEvvEEEEvNT_6ParamsE)
        /*04f4*/ 	.short	0x0210
        /*04f6*/ 	.short	0x0570


	//----- nvinfo : EIATTR_SW_WAR
	.align		4
.L_36:
        /*04f8*/ 	.byte	0x04, 0x36
        /*04fa*/ 	.short	(.L_38 - .L_37)
.L_37:
        /*04fc*/ 	.word	0x00000008
.L_38:


//--------------------- .nv.callgraph             --------------------------
	.section	.nv.callgraph,"",@"SHT_CUDA_CALLGRAPH"
	.align	4
	.sectionentsize	8
	.align		4
        /*0000*/ 	.word	0x00000000
	.align		4
        /*0004*/ 	.word	0xffffffff
	.align		4
        /*0008*/ 	.word	0x00000000
	.align		4
        /*000c*/ 	.word	0xfffffffe
	.align		4
        /*0010*/ 	.word	0x00000000
	.align		4
        /*0014*/ 	.word	0xfffffffd
	.align		4
        /*0018*/ 	.word	0x00000000
	.align		4
        /*001c*/ 	.word	0xfffffffc


//--------------------- .nv.constant4             --------------------------
	.section	.nv.constant4,"a",@progbits
	.align	8
	.align		8
.nv.constant4:
        /*0000*/ 	.dword	_ZN39_INTERNAL_baf7afb9_4_k_cu_3b9beedf_27964cuda3std3__45__cpo5beginE
	.align		8
        /*0008*/ 	.dword	_ZN39_INTERNAL_baf7afb9_4_k_cu_3b9beedf_27964cuda3std3__45__cpo3endE
	.align		8
        /*0010*/ 	.dword	_ZN39_INTERNAL_baf7afb9_4_k_cu_3b9beedf_27964cuda3std3__45__cpo6cbeginE
	.align		8
        /*0018*/ 	.dword	_ZN39_INTERNAL_baf7afb9_4_k_cu_3b9beedf_27964cuda3std3__45__cpo4cendE
	.align		8
        /*0020*/ 	.dword	_ZN39_INTERNAL_baf7afb9_4_k_cu_3b9beedf_27964cuda3std3__441_GLOBAL__N__baf7afb9_4_k_cu_3b9beedf_27966ignoreE
	.align		8
        /*0028*/ 	.dword	_ZN39_INTERNAL_baf7afb9_4_k_cu_3b9beedf_27964cuda3std3__419piecewise_constructE
	.align		8
        /*0030*/ 	.dword	_ZN39_INTERNAL_baf7afb9_4_k_cu_3b9beedf_27964cuda3std3__48in_placeE
	.align		8
        /*0038*/ 	.dword	_ZN39_INTERNAL_baf7afb9_4_k_cu_3b9beedf_27964cuda3std6ranges3__45__cpo4swapE
	.align		8
        /*0040*/ 	.dword	_ZN39_INTERNAL_baf7afb9_4_k_cu_3b9beedf_27964cuda3std6ranges3__45__cpo9iter_moveE
	.align		8
        /*0048*/ 	.dword	_ZN39_INTERNAL_baf7afb9_4_k_cu_3b9beedf_27964cute7productE
	.align		8
        /*0050*/ 	.dword	_ZN39_INTERNAL_baf7afb9_4_k_cu_3b9beedf_27964cute1_E


//--------------------- .text._ZN7cutlass13device_kernelINS_4gemm6kernel13GemmUniversalIN4cute5tupleIJiiiiEEENS1_10collective13CollectiveMmaINS1_40MainloopSm90TmaGmmaWarpSpecializedSparseILi12ENS5_IJNS4_1CILi1EEENSA_ILi2EEESB_EEENS1_32KernelTmaWarpSpecializedPingpongEEENS5_IJNSA_ILi64EEENSA_ILi256EEESG_EEEaNS5_IJNS4_6LayoutINS5_IJiNS5_IJSC_iEEEiEEENS5_IJlNS5_IJSB_SC_EEElEEEEENSJ_INS5_IJNS5_IJSG_iEEESP_iEEENS5_IJNS5_IJSG_NSA_ILi4096EEEEEENS5_IJSB_lEEElEEEEEEEEaNS5_IJlSB_lEEENS4_8TiledMMAINS4_8MMA_AtomIJNS4_4SM904GMMA6SPARSE28GMMA_64x256x64_S32S8S8_SS_TNILNS11_9SparseSelE0EEEEEENSJ_INS5_IJSB_SB_SB_EEENS5_IJNSA_ILi0EEES18_S18_EEEEENS5_IJNS4_10UnderscoreES1B_S1B_EEEEENS4_23SM90_TMA_LOAD_MULTICASTENS4_14ComposedLayoutINS4_7SwizzleILi1ELi4ELi3EEENS4_25smem_sparse_ptr_flag_bitsILi2ELi8EEENSJ_INS5_IJNS5_IJSB_NSA_ILi8EEEEEENS5_IJSC_NSA_ILi32EEEEEEEEENS5_IJNS5_IJS18_SG_EEESM_EEEEEEEvNS4_8identityENS4_13SM90_TMA_LOADENS1F_INS1G_ILi2ELi4ELi3EEENS4_18smem_ptr_flag_bitsILi8EEENSJ_INS5_IJS1K_SG_EEENS5_IJSG_SB_EEEEEEEvS1T_EENS_8epilogue10collective6detail29Sm90TmaWarpSpecializedAdapterINS24_15DefaultEpilogueIiNS5_IJSB_llEEES28_NS23_6thread17LinearCombinationIiLi1EiiLNS29_9ScaleType4KindE0ELNS_15FloatRoundStyleE2EiEENS1_15EpilogueDefaultEEEEEvvEEEEvNT_6ParamsE --------------------------
	.section	.text._ZN7cutlass13device_kernelINS_4gemm6kernel13GemmUniversalIN4cute5tupleIJiiiiEEENS1_10collective13CollectiveMmaINS1_40MainloopSm90TmaGmmaWarpSpecializedSparseILi12ENS5_IJNS4_1CILi1EEENSA_ILi2EEESB_EEENS1_32KernelTmaWarpSpecializedPingpongEEENS5_IJNSA_ILi64EEENSA_ILi256EEESG_EEEaNS5_IJNS4_6LayoutINS5_IJiNS5_IJSC_iEEEiEEENS5_IJlNS5_IJSB_SC_EEElEEEEENSJ_INS5_IJNS5_IJSG_iEEESP_iEEENS5_IJNS5_IJSG_NSA_ILi4096EEEEEENS5_IJSB_lEEElEEEEEEEEaNS5_IJlSB_lEEENS4_8TiledMMAINS4_8MMA_AtomIJNS4_4SM904GMMA6SPARSE28GMMA_64x256x64_S32S8S8_SS_TNILNS11_9SparseSelE0EEEEEENSJ_INS5_IJSB_SB_SB_EEENS5_IJNSA_ILi0EEES18_S18_EEEEENS5_IJNS4_10UnderscoreES1B_S1B_EEEEENS4_23SM90_TMA_LOAD_MULTICASTENS4_14ComposedLayoutINS4_7SwizzleILi1ELi4ELi3EEENS4_25smem_sparse_ptr_flag_bitsILi2ELi8EEENSJ_INS5_IJNS5_IJSB_NSA_ILi8EEEEEENS5_IJSC_NSA_ILi32EEEEEEEEENS5_IJNS5_IJS18_SG_EEESM_EEEEEEEvNS4_8identityENS4_13SM90_TMA_LOADENS1F_INS1G_ILi2ELi4ELi3EEENS4_18smem_ptr_flag_bitsILi8EEENSJ_INS5_IJS1K_SG_EEENS5_IJSG_SB_EEEEEEEvS1T_EENS_8epilogue10collective6detail29Sm90TmaWarpSpecializedAdapterINS24_15DefaultEpilogueIiNS5_IJSB_llEEES28_NS23_6thread17LinearCombinationIiLi1EiiLNS29_9ScaleType4KindE0ELNS_15FloatRoundStyleE2EiEENS1_15EpilogueDefaultEEEEEvvEEEEvNT_6ParamsE,"ax",@progbits
	.align	128
.text._ZN7cutlass13device_kernelINS_4gemm6kernel13GemmUniversalIN4cute5tupleIJiiiiEEENS1_10collective13CollectiveMmaINS1_40MainloopSm90TmaGmmaWarpSpecializedSparseILi12ENS5_IJNS4_1CILi1EEENSA_ILi2EEESB_EEENS1_32KernelTmaWarpSpecializedPingpongEEENS5_IJNSA_ILi64EEENSA_ILi256EEESG_EEEaNS5_IJNS4_6LayoutINS5_IJiNS5_IJSC_iEEEiEEENS5_IJlNS5_IJSB_SC_EEElEEEEENSJ_INS5_IJNS5_IJSG_iEEESP_iEEENS5_IJNS5_IJSG_NSA_ILi4096EEEEEENS5_IJSB_lEEElEEEEEEEEaNS5_IJlSB_lEEENS4_8TiledMMAINS4_8MMA_AtomIJNS4_4SM904GMMA6SPARSE28GMMA_64x256x64_S32S8S8_SS_TNILNS11_9SparseSelE0EEEEEENSJ_INS5_IJSB_SB_SB_EEENS5_IJNSA_ILi0EEES18_S18_EEEEENS5_IJNS4_10UnderscoreES1B_S1B_EEEEENS4_23SM90_TMA_LOAD_MULTICASTENS4_14ComposedLayoutINS4_7SwizzleILi1ELi4ELi3EEENS4_25smem_sparse_ptr_flag_bitsILi2ELi8EEENSJ_INS5_IJNS5_IJSB_NSA_ILi8EEEEEENS5_IJSC_NSA_ILi32EEEEEEEEENS5_IJNS5_IJS18_SG_EEESM_EEEEEEEvNS4_8identityENS4_13SM90_TMA_LOADENS1F_INS1G_ILi2ELi4ELi3EEENS4_18smem_ptr_flag_bitsILi8EEENSJ_INS5_IJS1K_SG_EEENS5_IJSG_SB_EEEEEEEvS1T_EENS_8epilogue10collective6detail29Sm90TmaWarpSpecializedAdapterINS24_15DefaultEpilogueIiNS5_IJSB_llEEES28_NS23_6thread17LinearCombinationIiLi1EiiLNS29_9ScaleType4KindE0ELNS_15FloatRoundStyleE2EiEENS1_15EpilogueDefaultEEEEEvvEEEEvNT_6ParamsE:
        .type           _ZN7cutlass13device_kernelINS_4gemm6kernel13GemmUniversalIN4cute5tupleIJiiiiEEENS1_10collective13CollectiveMmaINS1_40MainloopSm90TmaGmmaWarpSpecializedSparseILi12ENS5_IJNS4_1CILi1EEENSA_ILi2EEESB_EEENS1_32KernelTmaWarpSpecializedPingpongEEENS5_IJNSA_ILi64EEENSA_ILi256EEESG_EEEaNS5_IJNS4_6LayoutINS5_IJiNS5_IJSC_iEEEiEEENS5_IJlNS5_IJSB_SC_EEElEEEEENSJ_INS5_IJNS5_IJSG_iEEESP_iEEENS5_IJNS5_IJSG_NSA_ILi4096EEEEEENS5_IJSB_lEEElEEEEEEEEaNS5_IJlSB_lEEENS4_8TiledMMAINS4_8MMA_AtomIJNS4_4SM904GMMA6SPARSE28GMMA_64x256x64_S32S8S8_SS_TNILNS11_9SparseSelE0EEEEEENSJ_INS5_IJSB_SB_SB_EEENS5_IJNSA_ILi0EEES18_S18_EEEEENS5_IJNS4_10UnderscoreES1B_S1B_EEEEENS4_23SM90_TMA_LOAD_MULTICASTENS4_14ComposedLayoutINS4_7SwizzleILi1ELi4ELi3EEENS4_25smem_sparse_ptr_flag_bitsILi2ELi8EEENSJ_INS5_IJNS5_IJSB_NSA_ILi8EEEEEENS5_IJSC_NSA_ILi32EEEEEEEEENS5_IJNS5_IJS18_SG_EEESM_EEEEEEEvNS4_8identityENS4_13SM90_TMA_LOADENS1F_INS1G_ILi2ELi4ELi3EEENS4_18smem_ptr_flag_bitsILi8EEENSJ_INS5_IJS1K_SG_EEENS5_IJSG_SB_EEEEEEEvS1T_EENS_8epilogue10collective6detail29Sm90TmaWarpSpecializedAdapterINS24_15DefaultEpilogueIiNS5_IJSB_llEEES28_NS23_6thread17LinearCombinationIiLi1EiiLNS29_9ScaleType4KindE0ELNS_15FloatRoundStyleE2EiEENS1_15EpilogueDefaultEEEEEvvEEEEvNT_6ParamsE,@function
        .size           _ZN7cutlass13device_kernelINS_4gemm6kernel13GemmUniversalIN4cute5tupleIJiiiiEEENS1_10collective13CollectiveMmaINS1_40MainloopSm90TmaGmmaWarpSpecializedSparseILi12ENS5_IJNS4_1CILi1EEENSA_ILi2EEESB_EEENS1_32KernelTmaWarpSpecializedPingpongEEENS5_IJNSA_ILi64EEENSA_ILi256EEESG_EEEaNS5_IJNS4_6LayoutINS5_IJiNS5_IJSC_iEEEiEEENS5_IJlNS5_IJSB_SC_EEElEEEEENSJ_INS5_IJNS5_IJSG_iEEESP_iEEENS5_IJNS5_IJSG_NSA_ILi4096EEEEEENS5_IJSB_lEEElEEEEEEEEaNS5_IJlSB_lEEENS4_8TiledMMAINS4_8MMA_AtomIJNS4_4SM904GMMA6SPARSE28GMMA_64x256x64_S32S8S8_SS_TNILNS11_9SparseSelE0EEEEEENSJ_INS5_IJSB_SB_SB_EEENS5_IJNSA_ILi0EEES18_S18_EEEEENS5_IJNS4_10UnderscoreES1B_S1B_EEEEENS4_23SM90_TMA_LOAD_MULTICASTENS4_14ComposedLayoutINS4_7SwizzleILi1ELi4ELi3EEENS4_25smem_sparse_ptr_flag_bitsILi2ELi8EEENSJ_INS5_IJNS5_IJSB_NSA_ILi8EEEEEENS5_IJSC_NSA_ILi32EEEEEEEEENS5_IJNS5_IJS18_SG_EEESM_EEEEEEEvNS4_8identityENS4_13SM90_TMA_LOADENS1F_INS1G_ILi2ELi4ELi3EEENS4_18smem_ptr_flag_bitsILi8EEENSJ_INS5_IJS1K_SG_EEENS5_IJSG_SB_EEEEEEEvS1T_EENS_8epilogue10collective6detail29Sm90TmaWarpSpecializedAdapterINS24_15DefaultEpilogueIiNS5_IJSB_llEEES28_NS23_6thread17LinearCombinationIiLi1EiiLNS29_9ScaleType4KindE0ELNS_15FloatRoundStyleE2EiEENS1_15EpilogueDefaultEEEEEvvEEEEvNT_6ParamsE,(.L_x_337 - _ZN7cutlass13device_kernelINS_4gemm6kernel13GemmUniversalIN4cute5tupleIJiiiiEEENS1_10collective13CollectiveMmaINS1_40MainloopSm90TmaGmmaWarpSpecializedSparseILi12ENS5_IJNS4_1CILi1EEENSA_ILi2EEESB_EEENS1_32KernelTmaWarpSpecializedPingpongEEENS5_IJNSA_ILi64EEENSA_ILi256EEESG_EEEaNS5_IJNS4_6LayoutINS5_IJiNS5_IJSC_iEEEiEEENS5_IJlNS5_IJSB_SC_EEElEEEEENSJ_INS5_IJNS5_IJSG_iEEESP_iEEENS5_IJNS5_IJSG_NSA_ILi4096EEEEEENS5_IJSB_lEEElEEEEEEEEaNS5_IJlSB_lEEENS4_8TiledMMAINS4_8MMA_AtomIJNS4_4SM904GMMA6SPARSE28GMMA_64x256x64_S32S8S8_SS_TNILNS11_9SparseSelE0EEEEEENSJ_INS5_IJSB_SB_SB_EEENS5_IJNSA_ILi0EEES18_S18_EEEEENS5_IJNS4_10UnderscoreES1B_S1B_EEEEENS4_23SM90_TMA_LOAD_MULTICASTENS4_14ComposedLayoutINS4_7SwizzleILi1ELi4ELi3EEENS4_25smem_sparse_ptr_flag_bitsILi2ELi8EEENSJ_INS5_IJNS5_IJSB_NSA_ILi8EEEEEENS5_IJSC_NSA_ILi32EEEEEEEEENS5_IJNS5_IJS18_SG_EEESM_EEEEEEEvNS4_8identityENS4_13SM90_TMA_LOADENS1F_INS1G_ILi2ELi4ELi3EEENS4_18smem_ptr_flag_bitsILi8EEENSJ_INS5_IJS1K_SG_EEENS5_IJSG_SB_EEEEEEEvS1T_EENS_8epilogue10collective6detail29Sm90TmaWarpSpecializedAdapterINS24_15DefaultEpilogueIiNS5_IJSB_llEEES28_NS23_6thread17LinearCombinationIiLi1EiiLNS29_9ScaleType4KindE0ELNS_15FloatRoundStyleE2EiEENS1_15EpilogueDefaultEEEEEvvEEEEvNT_6ParamsE)
        .other          _ZN7cutlass13device_kernelINS_4gemm6kernel13GemmUniversalIN4cute5tupleIJiiiiEEENS1_10collective13CollectiveMmaINS1_40MainloopSm90TmaGmmaWarpSpecializedSparseILi12ENS5_IJNS4_1CILi1EEENSA_ILi2EEESB_EEENS1_32KernelTmaWarpSpecializedPingpongEEENS5_IJNSA_ILi64EEENSA_ILi256EEESG_EEEaNS5_IJNS4_6LayoutINS5_IJiNS5_IJSC_iEEEiEEENS5_IJlNS5_IJSB_SC_EEElEEEEENSJ_INS5_IJNS5_IJSG_iEEESP_iEEENS5_IJNS5_IJSG_NSA_ILi4096EEEEEENS5_IJSB_lEEElEEEEEEEEaNS5_IJlSB_lEEENS4_8TiledMMAINS4_8MMA_AtomIJNS4_4SM904GMMA6SPARSE28GMMA_64x256x64_S32S8S8_SS_TNILNS11_9SparseSelE0EEEEEENSJ_INS5_IJSB_SB_SB_EEENS5_IJNSA_ILi0EEES18_S18_EEEEENS5_IJNS4_10UnderscoreES1B_S1B_EEEEENS4_23SM90_TMA_LOAD_MULTICASTENS4_14ComposedLayoutINS4_7SwizzleILi1ELi4ELi3EEENS4_25smem_sparse_ptr_flag_bitsILi2ELi8EEENSJ_INS5_IJNS5_IJSB_NSA_ILi8EEEEEENS5_IJSC_NSA_ILi32EEEEEEEEENS5_IJNS5_IJS18_SG_EEESM_EEEEEEEvNS4_8identityENS4_13SM90_TMA_LOADENS1F_INS1G_ILi2ELi4ELi3EEENS4_18smem_ptr_flag_bitsILi8EEENSJ_INS5_IJS1K_SG_EEENS5_IJSG_SB_EEEEEEEvS1T_EENS_8epilogue10collective6detail29Sm90TmaWarpSpecializedAdapterINS24_15DefaultEpilogueIiNS5_IJSB_llEEES28_NS23_6thread17LinearCombinationIiLi1EiiLNS29_9ScaleType4KindE0ELNS_15FloatRoundStyleE2EiEENS1_15EpilogueDefaultEEEEEvvEEEEvNT_6ParamsE,@"STO_CUDA_ENTRY STV_DEFAULT"
_ZN7cutlass13device_kernelINS_4gemm6kernel13GemmUniversalIN4cute5tupleIJiiiiEEENS1_10collective13CollectiveMmaINS1_40MainloopSm90TmaGmmaWarpSpecializedSparseILi12ENS5_IJNS4_1CILi1EEENSA_ILi2EEESB_EEENS1_32KernelTmaWarpSpecializedPingpongEEENS5_IJNSA_ILi64EEENSA_ILi256EEESG_EEEaNS5_IJNS4_6LayoutINS5_IJiNS5_IJSC_iEEEiEEENS5_IJlNS5_IJSB_SC_EEElEEEEENSJ_INS5_IJNS5_IJSG_iEEESP_iEEENS5_IJNS5_IJSG_NSA_ILi4096EEEEEENS5_IJSB_lEEElEEEEEEEEaNS5_IJlSB_lEEENS4_8TiledMMAINS4_8MMA_AtomIJNS4_4SM904GMMA6SPARSE28GMMA_64x256x64_S32S8S8_SS_TNILNS11_9SparseSelE0EEEEEENSJ_INS5_IJSB_SB_SB_EEENS5_IJNSA_ILi0EEES18_S18_EEEEENS5_IJNS4_10UnderscoreES1B_S1B_EEEEENS4_23SM90_TMA_LOAD_MULTICASTENS4_14ComposedLayoutINS4_7SwizzleILi1ELi4ELi3EEENS4_25smem_sparse_ptr_flag_bitsILi2ELi8EEENSJ_INS5_IJNS5_IJSB_NSA_ILi8EEEEEENS5_IJSC_NSA_ILi32EEEEEEEEENS5_IJNS5_IJS18_SG_EEESM_EEEEEEEvNS4_8identityENS4_13SM90_TMA_LOADENS1F_INS1G_ILi2ELi4ELi3EEENS4_18smem_ptr_flag_bitsILi8EEENSJ_INS5_IJS1K_SG_EEENS5_IJSG_SB_EEEEEEEvS1T_EENS_8epilogue10collective6detail29Sm90TmaWarpSpecializedAdapterINS24_15DefaultEpilogueIiNS5_IJSB_llEEES28_NS23_6thread17LinearCombinationIiLi1EiiLNS29_9ScaleType4KindE0ELNS_15FloatRoundStyleE2EiEENS1_15EpilogueDefaultEEEEEvvEEEEvNT_6ParamsE:
[----:B------:R-:W-:Y:S01]  /*0000*/  LDC R1, c[0x0][0x28] ;  /* 0x00000a00ff017b82 */ /* 0x000fe20000000800 */
[----:B------:R-:W0:Y:S01]  /*0010*/  S2R R14, SR_TID.X ;  /* 0x00000000000e7919 */ /* 0x000e220000002100 */
[----:B------:R-:W-:Y:S01]  /*0020*/  ELECT P0, URZ, PT ;  /* 0x00000000003f782f */ /* 0x000fe20003800000 */
[----:B------:R-:W-:Y:S01]  /*0030*/  BSSY B0, `(.L_x_0) ;  /* 0x0000012000007945 */ /* 0x000fe20003800000 */
[--C-:B0-----:R-:W-:Y:S02]  /*0040*/  SHF.R.U32.HI R0, RZ, 0x5, R14.reuse ;  /* 0x00000005ff007819 */ /* 0x101fe4000001160e */
[----:B------:R-:W-:-:S03]  /*0050*/  SHF.R.U32.HI R4, RZ, 0x7, R14 ;  /* 0x00000007ff047819 */ /* 0x000fc6000001160e */
[----:B------:R-:W0:Y:S04]  /*0060*/  SHFL.IDX PT, R2, R0, RZ, 0x1f ;  /* 0x00001fff00027589 */ /* 0x000e2800000e0000 */
[----:B------:R1:W2:Y:S01]  /*0070*/  SHFL.IDX PT, R5, R4, RZ, 0x1f ;  /* 0x00001fff04057589 */ /* 0x0002a200000e0000 */
[----:B0-----:R-:W-:-:S13]  /*0080*/  ISETP.NE.OR P0, PT, R2, RZ, !P0 ;  /* 0x000000ff0200720c */ /* 0x001fda0004705670 */
[----:B-12---:R-:W-:Y:S05]  /*0090*/  @P0 BRA `(.L_x_1) ;  /* 0x00000000002c0947 */ /* 0x006fea0003800000 */
[----:B------:R-:W-:Y:S02]  /*00a0*/  ULDC.64 UR4, c[0x0][0x198] ;  /* 0x0000660000047ab9 */ /* 0x000fe40000000a00 */
[----:B------:R-:W-:Y:S02]  /*00b0*/  UIADD3 UR6, UP0, UR4, 0xf0, URZ ;  /* 0x000000f004067890 */ /* 0x000fe4000ff1e03f */
[----:B------:R-:W-:Y:S02]  /*00c0*/  UIADD3 UR8, UP1, UR4, 0x1f0, URZ ;  /* 0x000001f004087890 */ /* 0x000fe4000ff3e03f */
[----:B------:R-:W-:Y:S02]  /*00d0*/  UIADD3 UR4, UP2, UR4, 0x2f0, URZ ;  /* 0x000002f004047890 */ /* 0x000fe4000ff5e03f */
[----:B------:R-:W-:Y:S02]  /*00e0*/  UIADD3.X UR7, URZ, UR5, URZ, UP0, !UPT ;  /* 0x000000053f077290 */ /* 0x000fe400087fe43f */
[----:B------:R-:W-:-:S02]  /*00f0*/  UIADD3.X UR9, URZ, UR5, URZ, UP1, !UPT ;  /* 0x000000053f097290 */ /* 0x000fc40008ffe43f */
[----:B------:R-:W-:-:S05]  /*0100*/  UIADD3.X UR5, URZ, UR5, URZ, UP2, !UPT ;  /* 0x000000053f057290 */ /* 0x000fca00097fe43f */
[----:B------:R0:W-:Y:S02]  /*0110*/  UTMACCTL.PF [UR6] ;  /* 0x00000000060079b9 */ /* 0x0001e40008040000 */
[----:B------:R0:W-:Y:S02]  /*0120*/  UTMACCTL.PF [UR8] ;  /* 0x00000000080079b9 */ /* 0x0001e40008040000 */
[----:B------:R0:W-:Y:S02]  /*0130*/  UTMACCTL.PF [UR4] ;  /* 0x00000000040079b9 */ /* 0x0001e40008040000 */
[----:B0-----:R-:W-:Y:S01]  /*0140*/  NOP ;  /* 0x0000000000007918 */ /* 0x001fe20000000000 */
.L_x_1:
[----:B------:R-:W-:Y:S05]  /*0150*/  BSYNC B0 ;  /* 0x0000000000007941 */ /* 0x000fea0003800000 */
.L_x_0:
[----:B------:R-:W0:Y:S01]  /*0160*/  SHFL.IDX PT, R6, R0, RZ, 0x1f ;  /* 0x00001fff00067589 */ /* 0x000e2200000e0000 */
[----:B------:R-:W-:Y:S02]  /*0170*/  SHF.R.S32.HI R3, RZ, 0x1f, R14 ;  /* 0x0000001fff037819 */ /* 0x000fe4000001140e */
[----:B0-----:R-:W-:-:S13]  /*0180*/  ISETP.NE.AND P0, PT, R6, RZ, PT ;  /* 0x000000ff0600720c */ /* 0x001fda0003f05270 */
[----:B------:R-:W-:Y:S05]  /*0190*/  @P0 BRA `(.L_x_2) ;  /* 0x0000000000a40947 */ /* 0x000fea0003800000 */
[----:B------:R-:W-:Y:S01]  /*01a0*/  ELECT P0, URZ, PT ;  /* 0x00000000003f782f */ /* 0x000fe20003800000 */
[----:B------:R-:W-:-:S12]  /*01b0*/  BSSY B0, `(.L_x_2) ;  /* 0x0000027000007945 */ /* 0x000fd80003800000 */
[----:B------:R-:W-:Y:S05]  /*01c0*/  @!P0 BRA `(.L_x_3) ;  /* 0x0000000000948947 */ /* 0x000fea0003800000 */
[----:B------:R-:W0:Y:S01]  /*01d0*/  S2UR UR8, SR_CgaCtaId ;  /* 0x00000000000879c3 */ /* 0x000e220000008800 */
[----:B------:R-:W-:Y:S01]  /*01e0*/  UMOV UR4, 0x400 ;  /* 0x0000040000047882 */ /* 0x000fe20000000000 */
[----:B------:R-:W-:Y:S01]  /*01f0*/  UMOV UR5, 0x1 ;  /* 0x0000000100057882 */ /* 0x000fe20000000000 */
[----:B------:R-:W-:Y:S02]  /*0200*/  UMOV UR6, 0x2 ;  /* 0x0000000200067882 */ /* 0x000fe40000000000 */
[----:B------:R-:W-:-:S04]  /*0210*/  UIADD3 UR6, -UR6, 0x100000, URZ ;  /* 0x0010000006067890 */ /* 0x000fc8000fffe13f */
[----:B------:R-:W-:Y:S02]  /*0220*/  USHF.L.U32 UR7, UR6, 0xb, URZ ;  /* 0x0000000b06077899 */ /* 0x000fe4000800063f */
[----:B------:R-:W-:Y:S02]  /*0230*/  USHF.L.U32 UR6, UR6, 0x1, URZ ;  /* 0x0000000106067899 */ /* 0x000fe4000800063f */
[----:B0-----:R-:W-:Y:S02]  /*0240*/  ULEA UR8, UR8, UR4, 0x18 ;  /* 0x0000000408087291 */ /* 0x001fe4000f8ec03f */
[----:B------:R-:W-:-:S04]  /*0250*/  UIADD3 UR4, -UR5, 0x100000, URZ ;  /* 0x0010000005047890 */ /* 0x000fc8000fffe13f */
[----:B------:R-:W-:Y:S02]  /*0260*/  USHF.L.U32 UR5, UR4, 0xb, URZ ;  /* 0x0000000b04057899 */ /* 0x000fe4000800063f */
[----:B------:R-:W-:Y:S01]  /*0270*/  USHF.L.U32 UR4, UR4, 0x1, URZ ;  /* 0x0000000104047899 */ /* 0x000fe2000800063f */
[----:B------:R-:W0:Y:S11]  /*0280*/  FENCE.VIEW.ASYNC.S ;  /* 0x00000000000073c6 */ /* 0x000e360000000000 */
[----:B0-----:R0:W1:Y:S01]  /*0290*/  SYNCS.EXCH.64 URZ, [UR8], UR4 ;  /* 0x00000004083f75b2 */ /* 0x0010620008000100 */
[----:B------:R0:W2:Y:S01]  /*02a0*/  SYNCS.EXCH.64 URZ, [UR8+0x60], UR6 ;  /* 0x00006006083f75b2 */ /* 0x0000a20008000100 */
[----:B------:R0:W3:Y:S01]  /*02b0*/  SYNCS.EXCH.64 URZ, [UR8+0x8], UR4 ;  /* 0x00000804083f75b2 */ /* 0x0000e20008000100 */
[----:B------:R0:W4:Y:S01]  /*02c0*/  SYNCS.EXCH.64 URZ, [UR8+0x68], UR6 ;  /* 0x00006806083f75b2 */ /* 0x0001220008000100 */
[----:B------:R0:W0:Y:S01]  /*02d0*/  SYNCS.EXCH.64 URZ, [UR8+0x10], UR4 ;  /* 0x00001004083f75b2 */ /* 0x0000220008000100 */
        /* <DEDUP_REMOVED lines=19> */
[----:B-1----:R-:W-:Y:S01]  /*0410*/  NOP ;  /* 0x0000000000007918 */ /* 0x002fe20000000000 */
.L_x_3:
[----:B0-----:R-:W-:Y:S05]  /*0420*/  BSYNC B0 ;  /* 0x0000000000007941 */ /* 0x001fea0003800000 */
.L_x_2:
[----:B------:R-:W0:Y:S01]  /*0430*/  SHFL.IDX PT, R10, R0, RZ, 0x1f ;  /* 0x00001fff000a7589 */ /* 0x000e2200000e0000 */
[----:B------:R-:W-:Y:S01]  /*0440*/  LEA.HI R3, R3, R14, RZ, 0x7 ;  /* 0x0000000e03037211 */ /* 0x000fe200078f38ff */
[----:B------:R-:W1:Y:S01]  /*0450*/  S2UR UR13, SR_CTAID.X ;  /* 0x00000000000d79c3 */ /* 0x000e620000002500 */
[----:B------:R-:W-:Y:S01]  /*0460*/  ELECT P0, URZ, PT ;  /* 0x00000000003f782f */ /* 0x000fe20003800000 */
[----:B------:R-:W5:Y:S01]  /*0470*/  SHFL.IDX PT, R9, R0, RZ, 0x1f ;  /* 0x00001fff00097589 */ /* 0x000f6200000e0000 */
[----:B------:R-:W-:Y:S02]  /*0480*/  LOP3.LUT R3, R3, 0xffffff80, RZ, 0xc0, !PT ;  /* 0xffffff8003037812 */ /* 0x000fe400078ec0ff */
[----:B------:R-:W-:Y:S01]  /*0490*/  ELECT P1, URZ, PT ;  /* 0x00000000003f782f */ /* 0x000fe20003820000 */
[----:B------:R-:W-:Y:S01]  /*04a0*/  NOP ;  /* 0x0000000000007918 */ /* 0x000fe20000000000 */
[----:B------:R-:W2:Y:S01]  /*04b0*/  S2R R16, SR_CTAID.Y ;  /* 0x0000000000107919 */ /* 0x000ea20000002600 */
[----:B------:R-:W-:Y:S01]  /*04c0*/  ULDC UR4, c[0x0][0x150] ;  /* 0x0000540000047ab9 */ /* 0x000fe20000000800 */
[----:B------:R-:W-:Y:S01]  /*04d0*/  IMAD.IADD R15, R14, 0x1, -R3 ;  /* 0x000000010e0f7824 */ /* 0x000fe200078e0a03 */
[----:B------:R-:W3:Y:S01]  /*04e0*/  LDC R25, c[0x0][0x148] ;  /* 0x00005200ff197b82 */ /* 0x000ee20000000800 */
[----:B------:R2:W4:Y:S01]  /*04f0*/  SHFL.IDX PT, R11, R4, RZ, 0x1f ;  /* 0x00001fff040b7589 */ /* 0x00052200000e0000 */
[----:B------:R-:W-:Y:S01]  /*0500*/  UMOV UR12, 0x80 ;  /* 0x00000080000c7882 */ /* 0x000fe20000000000 */
[----:B------:R-:W-:Y:S01]  /*0510*/  NOP ;  /* 0x0000000000007918 */ /* 0x000fe20000000000 */
[----:B------:R-:W-:Y:S01]  /*0520*/  SHF.R.S32.HI R22, RZ, 0x1f, R15 ;  /* 0x0000001fff167819 */ /* 0x000fe2000001140f */
[C---:B------:R-:W-:Y:S01]  /*0530*/  VIADD R38, R5.reuse, 0xffffffff ;  /* 0xffffffff05267836 */ /* 0x040fe20000000000 */
[----:B------:R-:W-:-:S02]  /*0540*/  ISETP.NE.AND P2, PT, R5, RZ, PT ;  /* 0x000000ff0500720c */ /* 0x000fc40003f45270 */
[----:B------:R-:W-:Y:S02]  /*0550*/  LEA.HI R3, R22, R15, RZ, 0x3 ;  /* 0x0000000f16037211 */ /* 0x000fe400078f18ff */
[----:B------:R-:W-:Y:S02]  /*0560*/  ISETP.GE.U32.AND P5, PT, R38, 0x2, PT ;  /* 0x000000022600780c */ /* 0x000fe40003fa6070 */
[--C-:B------:R-:W-:Y:S02]  /*0570*/  SHF.R.S32.HI R7, RZ, 0x3, R3.reuse ;  /* 0x00000003ff077819 */ /* 0x100fe40000011403 */
[----:B0-----:R-:W-:Y:S02]  /*0580*/  ISETP.NE.OR P0, PT, R10, RZ, !P0 ;  /* 0x000000ff0a00720c */ /* 0x001fe40004705670 */
[----:B------:R-:W-:Y:S01]  /*0590*/  SHF.R.S32.HI R8, RZ, 0x1f, R3 ;  /* 0x0000001fff087819 */ /* 0x000fe20000011403 */
[----:B------:R-:W0:Y:S01]  /*05a0*/  LDC R10, c[0x0][0x140] ;  /* 0x00005000ff0a7b82 */ /* 0x000e220000000800 */
[----:B-----5:R-:W-:-:S02]  /*05b0*/  ISETP.NE.OR P1, PT, R9, RZ, !P1 ;  /* 0x000000ff0900720c */ /* 0x020fc40004f25670 */
[----:B------:R-:W-:Y:S02]  /*05c0*/  LEA.HI R8, R8, R7, RZ, 0x2 ;  /* 0x0000000708087211 */ /* 0x000fe400078f10ff */
[----:B-1----:R-:W-:Y:S02]  /*05d0*/  I2FP.F32.U32 R0, UR13 ;  /* 0x0000000d00007c45 */ /* 0x002fe40008201000 */
[----:B------:R-:W-:Y:S01]  /*05e0*/  LOP3.LUT R8, R8, 0xfffffffc, RZ, 0xc0, !PT ;  /* 0xfffffffc08087812 */ /* 0x000fe200078ec0ff */
[----:B------:R-:W1:Y:S01]  /*05f0*/  LDC R9, c[0x0][0x144] ;  /* 0x00005100ff097b82 */ /* 0x000e620000000800 */
[----:B------:R-:W-:Y:S01]  /*0600*/  SHF.R.S32.HI R3, RZ, 0x1f, R2 ;  /* 0x0000001fff037819 */ /* 0x000fe20000011402 */
[----:B------:R-:W-:Y:S01]  /*0610*/  VOTEU.ALL UP0, P0 ;  /* 0x00000000003f7886 */ /* 0x000fe20000000000 */
[----:B------:R-:W-:Y:S01]  /*0620*/  FMUL R0, R0, UR4 ;  /* 0x0000000400007c20 */ /* 0x000fe20008400000 */
[----:B--2---:R-:W-:Y:S01]  /*0630*/  I2FP.F32.U32 R4, R16 ;  /* 0x0000001000047245 */ /* 0x004fe20000201000 */
[----:B------:R-:W-:Y:S01]  /*0640*/  ULDC UR4, c[0x0][0x154] ;  /* 0x0000550000047ab9 */ /* 0x000fe20000000800 */
[----:B------:R-:W-:Y:S01]  /*0650*/  VOTEU.ALL UP1, P1 ;  /* 0x00000000003f7886 */ /* 0x000fe20000820000 */
[----:B------:R-:W-:Y:S01]  /*0660*/  IMAD.IADD R8, R7, 0x1, -R8 ;  /* 0x0000000107087824 */ /* 0x000fe200078e0a08 */
[----:B------:R-:W2:Y:S01]  /*0670*/  @!UP0 S2UR UR7, SR_CgaCtaId ;  /* 0x00000000000789c3 */ /* 0x000ea20000008800 */
[----:B------:R-:W-:Y:S01]  /*0680*/  SHF.R.S32.HI R7, RZ, 0x1f, R6 ;  /* 0x0000001fff077819 */ /* 0x000fe20000011406 */
[----:B------:R-:W-:Y:S01]  /*0690*/  FMUL R4, R4, UR4 ;  /* 0x0000000404047c20 */ /* 0x000fe20008400000 */
[----:B------:R-:W-:Y:S01]  /*06a0*/  LEA.HI R3, R3, R2, RZ, 0x2 ;  /* 0x0000000203037211 */ /* 0x000fe200078f10ff */
[----:B------:R-:W5:Y:S01]  /*06b0*/  F2I.U32.TRUNC.NTZ R0, R0 ;  /* 0x0000000000007305 */ /* 0x000f62000020f000 */
[----:B------:R-:W-:Y:S01]  /*06c0*/  LEA.HI R7, R7, R6, RZ, 0x2 ;  /* 0x0000000607077211 */ /* 0x000fe200078f10ff */
[----:B------:R-:W-:Y:S01]  /*06d0*/  UMOV UR4, 0x20 ;  /* 0x0000002000047882 */ /* 0x000fe20000000000 */
[----:B------:R-:W-:Y:S01]  /*06e0*/  LOP3.LUT R3, R3, 0xfffffffc, RZ, 0xc0, !PT ;  /* 0xfffffffc03037812 */ /* 0x000fe200078ec0ff */
[----:B------:R-:W4:Y:S01]  /*06f0*/  @!UP1 S2UR UR11, SR_CgaCtaId ;  /* 0x00000000000b99c3 */ /* 0x000f220000008800 */
[----:B------:R-:W-:Y:S01]  /*0700*/  LOP3.LUT R7, R7, 0x3ffffffc, RZ, 0xc0, !PT ;  /* 0x3ffffffc07077812 */ /* 0x000fe200078ec0ff */
[----:B------:R-:W-:Y:S01]  /*0710*/  @!UP0 UMOV UR6, 0x400 ;  /* 0x0000040000068882 */ /* 0x000fe20000000000 */
[----:B------:R-:W-:-:S04]  /*0720*/  @!UP0 UIADD3 UR4, -UR4, 0x100000, URZ ;  /* 0x0010000004048890 */ /* 0x000fc8000fffe13f */
[----:B------:R-:W-:Y:S02]  /*0730*/  @!UP0 USHF.L.U32 UR5, UR4, 0xb, URZ ;  /* 0x0000000b04058899 */ /* 0x000fe4000800063f */
[----:B------:R-:W-:Y:S01]  /*0740*/  @!UP0 USHF.L.U32 UR4, UR4, 0x1, URZ ;  /* 0x0000000104048899 */ /* 0x000fe2000800063f */
[----:B------:R-:W3:Y:S01]  /*0750*/  F2I.U32.TRUNC.NTZ R4, R4 ;  /* 0x0000000400047305 */ /* 0x000ee2000020f000 */
[----:B------:R-:W-:Y:S01]  /*0760*/  IMAD.IADD R13, R2, 0x1, -R3 ;  /* 0x00000001020d7824 */ /* 0x000fe200078e0a03 */
[----:B------:R-:W-:Y:S01]  /*0770*/  @!UP1 UMOV UR10, 0x400 ;  /* 0x00000400000a9882 */ /* 0x000fe20000000000 */
[----:B------:R-:W-:Y:S01]  /*0780*/  IMAD.IADD R7, R6, 0x1, -R7 ;  /* 0x0000000106077824 */ /* 0x000fe200078e0a07 */
[----:B------:R-:W-:Y:S01]  /*0790*/  VOTEU.ALL UP2, P1 ;  /* 0x00000000003f7886 */ /* 0x000fe20000840000 */
[----:B------:R-:W-:Y:S01]  /*07a0*/  VOTEU.ALL UP3, P1 ;  /* 0x00000000003f7886 */ /* 0x000fe20000860000 */
[----:B------:R-:W-:Y:S01]  /*07b0*/  VOTEU.ALL UP4, P1 ;  /* 0x00000000003f7886 */ /* 0x000fe20000880000 */
[----:B------:R-:W-:Y:S01]  /*07c0*/  IMAD R7, R7, 0x4, R8 ;  /* 0x0000000407077824 */ /* 0x000fe200078e0208 */
[----:B------:R-:W-:Y:S01]  /*07d0*/  VOTEU.ALL UP5, P1 ;  /* 0x00000000003f7886 */ /* 0x000fe200008a0000 */
[----:B------:R-:W-:Y:S01]  /*07e0*/  ISETP.NE.AND P1, PT, R13, 0x3, PT ;  /* 0x000000030d00780c */ /* 0x000fe20003f25270 */
[----:B-----5:R-:W-:Y:S01]  /*07f0*/  IMAD.MOV R0, RZ, RZ, -R0 ;  /* 0x000000ffff007224 */ /* 0x020fe200078e0a00 */
[----:B0-----:R-:W-:Y:S01]  /*0800*/  ISETP.EQ.U32.AND P3, PT, R10, 0x1, PT ;  /* 0x000000010a00780c */ /* 0x001fe20003f62070 */
[----:B--2---:R-:W-:Y:S01]  /*0810*/  @!UP0 ULEA UR9, UR7, UR6, 0x18 ;  /* 0x0000000607098291 */ /* 0x004fe2000f8ec03f */
[----:B------:R-:W-:Y:S01]  /*0820*/  IMAD.SHL.U32 R12, R7, 0x4, RZ ;  /* 0x00000004070c7824 */ /* 0x000fe200078e00ff */
[----:B------:R-:W-:-:S04]  /*0830*/  @!UP1 UIADD3 UR6, -UR12, 0x100000, URZ ;  /* 0x001000000c069890 */ /* 0x000fc8000fffe13f */
[----:B------:R-:W-:Y:S02]  /*0840*/  @!UP1 USHF.L.U32 UR7, UR6, 0xb, URZ ;  /* 0x0000000b06079899 */ /* 0x000fe4000800063f */
[----:B------:R-:W-:Y:S01]  /*0850*/  @!UP1 USHF.L.U32 UR6, UR6, 0x1, URZ ;  /* 0x0000000106069899 */ /* 0x000fe2000800063f */
[----:B---3--:R-:W-:Y:S01]  /*0860*/  IMAD.MOV R24, RZ, RZ, -R4 ;  /* 0x000000ffff187224 */ /* 0x008fe200078e0a04 */
[----:B------:R-:W-:Y:S01]  /*0870*/  VOTEU.ALL UP0, P0 ;  /* 0x00000000003f7886 */ /* 0x000fe20000000000 */
[----:B------:R-:W-:Y:S01]  /*0880*/  ISETP.EQ.OR P1, PT, R13, RZ, !P1 ;  /* 0x000000ff0d00720c */ /* 0x000fe20004f22670 */
[----:B-1----:R-:W-:Y:S01]  /*0890*/  IMAD R23, R9, R0, UR13 ;  /* 0x0000000d09177e24 */ /* 0x002fe2000f8e0200 */
[----:B------:R-:W-:Y:S01]  /*08a0*/  LOP3.LUT R12, R7, 0xc, R12, 0x78, !PT ;  /* 0x0000000c070c7812 */ /* 0x000fe200078e780c */
[----:B----4-:R-:W-:Y:S01]  /*08b0*/  @!UP1 ULEA UR10, UR11, UR10, 0x18 ;  /* 0x0000000a0b0a9291 */ /* 0x010fe2000f8ec03f */
[----:B------:R-:W-:Y:S01]  /*08c0*/  IMAD R3, R25, R24, R16 ;  /* 0x0000001819037224 */ /* 0x000fe200078e0210 */
[----:B------:R-:W-:Y:S01]  /*08d0*/  VOTEU.ALL UP1, P0 ;  /* 0x00000000003f7886 */ /* 0x000fe20000020000 */
[----:B------:R-:W-:Y:S01]  /*08e0*/  LOP3.LUT P0, RZ, R15, 0x7, RZ, 0xc0, !PT ;  /* 0x000000070fff7812 */ /* 0x000fe2000780c0ff */
[----:B------:R-:W0:Y:S02]  /*08f0*/  FENCE.VIEW.ASYNC.S ;  /* 0x00000000000073c6 */ /* 0x000e240000000000 */
[----:B0-----:R0:W1:Y:S01]  /*0900*/  @!UP0 SYNCS.EXCH.64 URZ, [UR9+0xf0], UR4 ;  /* 0x0000f004093f85b2 */ /* 0x0010620008000100 */
[----:B------:R-:W-:-:S02]  /*0910*/  ISETP.EQ.AND P1, PT, R5, RZ, P1 ;  /* 0x000000ff0500720c */ /* 0x000fc40000f22270 */
[----:B------:R-:W-:Y:S02]  /*0920*/  ISETP.NE.AND P4, PT, R3, R12, PT ;  /* 0x0000000c0300720c */ /* 0x000fe40003f85270 */
[----:B------:R-:W-:Y:S02]  /*0930*/  ISETP.LT.U32.AND P0, PT, R12, 0x2, !P0 ;  /* 0x000000020c00780c */ /* 0x000fe40004701070 */
[----:B------:R-:W-:Y:S02]  /*0940*/  ISETP.EQ.OR P4, PT, R23, RZ, !P4 ;  /* 0x000000ff1700720c */ /* 0x000fe40006782670 */
[----:B------:R-:W-:Y:S02]  /*0950*/  SEL R7, RZ, 0x1, !P1 ;  /* 0x00000001ff077807 */ /* 0x000fe40004800000 */
[----:B------:R-:W-:Y:S02]  /*0960*/  R2UR UR8, R11 ;  /* 0x000000000b0872ca */ /* 0x000fe400000e0000 */
[----:B------:R-:W-:-:S02]  /*0970*/  PLOP3.LUT P0, PT, P0, P4, PT, 0x80, 0x0 ;  /* 0x000000000000781c */ /* 0x000fc40000709070 */
[----:B------:R-:W-:Y:S01]  /*0980*/  SEL R7, R7, 0x2, P5 ;  /* 0x0000000207077807 */ /* 0x000fe20002800000 */
[----:B------:R0:W2:Y:S01]  /*0990*/  @!UP1 SYNCS.EXCH.64 URZ, [UR9+0xf8], UR4 ;  /* 0x0000f804093f95b2 */ /* 0x0000a20008000100 */
[----:B------:R-:W-:Y:S01]  /*09a0*/  NOP ;  /* 0x0000000000007918 */ /* 0x000fe20000000000 */
[----:B------:R0:W3:Y:S01]  /*09b0*/  @!UP2 SYNCS.EXCH.64 URZ, [UR10+0xd0], UR6 ;  /* 0x0000d0060a3fa5b2 */ /* 0x0000e20008000100 */
[----:B------:R0:W4:Y:S01]  /*09c0*/  @!UP3 SYNCS.EXCH.64 URZ, [UR10+0xd8], UR6 ;  /* 0x0000d8060a3fb5b2 */ /* 0x0001220008000100 */
[----:B------:R0:W0:Y:S01]  /*09d0*/  @!UP4 SYNCS.EXCH.64 URZ, [UR10+0xe0], UR6 ;  /* 0x0000e0060a3fc5b2 */ /* 0x0000220008000100 */
[----:B------:R0:W0:Y:S01]  /*09e0*/  @!UP5 SYNCS.EXCH.64 URZ, [UR10+0xe8], UR6 ;  /* 0x0000e8060a3fd5b2 */ /* 0x0000220008000100 */
[----:B------:R-:W-:Y:S01]  /*09f0*/  NOP ;  /* 0x0000000000007918 */ /* 0x000fe20000000000 */
[----:B------:R-:W-:Y:S05]  /*0a00*/  @!P3 BRA `(.L_x_4) ;  /* 0x000000000008b947 */ /* 0x000fea0003800000 */
[----:B01234-:R-:W-:Y:S01]  /*0a10*/  UCGABAR_ARV ;  /* 0x00000000000079c7 */ /* 0x01ffe20008000000 */
[----:B------:R-:W-:Y:S05]  /*0a20*/  BRA `(.L_x_5) ;  /* 0x0000000000047947 */ /* 0x000fea0003800000 */
.L_x_4:
[----:B01234-:R-:W-:Y:S01]  /*0a30*/  NOP ;  /* 0x0000000000007918 */ /* 0x01ffe20000000000 */
.L_x_5:
[----:B------:R-:W-:Y:S01]  /*0a40*/  ULDC.64 UR4, c[0x0][0x698] ;  /* 0x0001a60000047ab9 */ /* 0x000fe20000000a00 */
[----:B------:R-:W-:Y:S01]  /*0a50*/  ULDC.64 UR16, c[0x0][0x208] ;  /* 0x0000820000107ab9 */ /* 0x000fe20000000a00 */
[----:B------:R-:W-:-:S04]  /*0a60*/  ISETP.NE.U32.AND P1, PT, RZ, UR4, PT ;  /* 0x00000004ff007c0c */ /* 0x000fc8000bf25070 */
[----:B------:R-:W-:-:S13]  /*0a70*/  ISETP.NE.AND.EX P1, PT, RZ, UR5, PT, P1 ;  /* 0x00000005ff007c0c */ /* 0x000fda000bf25310 */
[----:B------:R-:W-:Y:S05]  /*0a80*/  @!P1 BRA `(.L_x_6) ;  /* 0x00000000001c9947 */ /* 0x000fea0003800000 */
[----:B------:R-:W0:Y:S02]  /*0a90*/  LDC.64 R2, c[0x0][0x698] ;  /* 0x0001a600ff027b82 */ /* 0x000e240000000a00 */
[----:B0-----:R-:W2:Y:S02]  /*0aa0*/  LDG.E.64 R2, desc[UR16][R2.64] ;  /* 0x0000001002027981 */ /* 0x001ea4000c1e1b00 */
[----:B--2---:R-:W-:-:S04]  /*0ab0*/  ISETP.NE.U32.AND P1, PT, R2, RZ, PT ;  /* 0x000000ff0200720c */ /* 0x004fc80003f25070 */
[----:B------:R-:W-:-:S13]  /*0ac0*/  ISETP.NE.AND.EX P1, PT, R3, RZ, PT, P1 ;  /* 0x000000ff0300720c */ /* 0x000fda0003f25310 */
[----:B------:R-:W-:Y:S05]  /*0ad0*/  @!P1 BRA `(.L_x_6) ;  /* 0x0000000000089947 */ /* 0x000fea0003800000 */
[----:B------:R0:W5:Y:S01]  /*0ae0*/  LD.E R11, desc[UR16][R2.64] ;  /* 0x00000010020b7980 */ /* 0x000162000c101900 */
[----:B------:R-:W-:Y:S05]  /*0af0*/  BRA `(.L_x_7) ;  /* 0x0000000000207947 */ /* 0x000fea0003800000 */
.L_x_6:
[----:B------:R-:W-:Y:S02]  /*0b00*/  ULDC.64 UR4, c[0x0][0x688] ;  /* 0x0001a20000047ab9 */ /* 0x000fe40000000a00 */
[----:B------:R-:W-:-:S04]  /*0b10*/  ISETP.NE.U32.AND P1, PT, RZ, UR4, PT ;  /* 0x00000004ff007c0c */ /* 0x000fc8000bf25070 */
[----:B------:R-:W-:-:S13]  /*0b20*/  ISETP.NE.AND.EX P1, PT, RZ, UR5, PT, P1 ;  /* 0x00000005ff007c0c */ /* 0x000fda000bf25310 */
[----:B------:R-:W-:Y:S05]  /*0b30*/  @!P1 BRA `(.L_x_8) ;  /* 0x00000000000c9947 */ /* 0x000fea0003800000 */
[----:B------:R-:W0:Y:S02]  /*0b40*/  LDC.64 R2, c[0x0][0x688] ;  /* 0x0001a200ff027b82 */ /* 0x000e240000000a00 */
[----:B0-----:R1:W5:Y:S01]  /*0b50*/  LDG.E R11, desc[UR16][R2.64] ;  /* 0x00000010020b7981 */ /* 0x001362000c1e1900 */
[----:B------:R-:W-:Y:S05]  /*0b60*/  BRA `(.L_x_7) ;  /* 0x0000000000047947 */ /* 0x000fea0003800000 */
.L_x_8:
[----:B------:R-:W2:Y:S02]  /*0b70*/  LDC R11, c[0x0][0x680] ;  /* 0x0001a000ff0b7b82 */ /* 0x000ea40000000800 */
.L_x_7:
[----:B------:R-:W-:Y:S02]  /*0b80*/  ULDC.64 UR4, c[0x0][0x6a0] ;  /* 0x0001a80000047ab9 */ /* 0x000fe40000000a00 */
[----:B------:R-:W-:-:S04]  /*0b90*/  ISETP.NE.U32.AND P1, PT, RZ, UR4, PT ;  /* 0x00000004ff007c0c */ /* 0x000fc8000bf25070 */
[----:B------:R-:W-:-:S13]  /*0ba0*/  ISETP.NE.AND.EX P1, PT, RZ, UR5, PT, P1 ;  /* 0x00000005ff007c0c */ /* 0x000fda000bf25310 */
[----:B------:R-:W-:Y:S05]  /*0bb0*/  @!P1 BRA `(.L_x_9) ;  /* 0x00000000001c9947 */ /* 0x000fea0003800000 */
[----:B01----:R-:W0:Y:S02]  /*0bc0*/  LDC.64 R2, c[0x0][0x6a0] ;  /* 0x0001a800ff027b82 */ /* 0x003e240000000a00 */
[----:B0-----:R-:W3:Y:S02]  /*0bd0*/  LDG.E.64 R2, desc[UR16][R2.64] ;  /* 0x0000001002027981 */ /* 0x001ee4000c1e1b00 */
[----:B---3--:R-:W-:-:S04]  /*0be0*/  ISETP.NE.U32.AND P1, PT, R2, RZ, PT ;  /* 0x000000ff0200720c */ /* 0x008fc80003f25070 */
[----:B------:R-:W-:-:S13]  /*0bf0*/  ISETP.NE.AND.EX P1, PT, R3, RZ, PT, P1 ;  /* 0x000000ff0300720c */ /* 0x000fda0003f25310 */
[----:B------:R-:W-:Y:S05]  /*0c00*/  @!P1 BRA `(.L_x_9) ;  /* 0x0000000000089947 */ /* 0x000fea0003800000 */
[----:B------:R0:W5:Y:S01]  /*0c10*/  LD.E R10, desc[UR16][R2.64] ;  /* 0x00000010020a7980 */ /* 0x000162000c101900 */
[----:B------:R-:W-:Y:S05]  /*0c20*/  BRA `(.L_x_10) ;  /* 0x0000000000207947 */ /* 0x000fea0003800000 */
.L_x_9:
[----:B------:R-:W-:Y:S02]  /*0c30*/  ULDC.64 UR4, c[0x0][0x690] ;  /* 0x0001a40000047ab9 */ /* 0x000fe40000000a00 */
[----:B------:R-:W-:-:S04]  /*0c40*/  ISETP.NE.U32.AND P1, PT, RZ, UR4, PT ;  /* 0x00000004ff007c0c */ /* 0x000fc8000bf25070 */
[----:B------:R-:W-:-:S13]  /*0c50*/  ISETP.NE.AND.EX P1, PT, RZ, UR5, PT, P1 ;  /* 0x00000005ff007c0c */ /* 0x000fda000bf25310 */
[----:B------:R-:W-:Y:S05]  /*0c60*/  @!P1 BRA `(.L_x_11) ;  /* 0x00000000000c9947 */ /* 0x000fea0003800000 */
[----:B01----:R-:W0:Y:S02]  /*0c70*/  LDC.64 R2, c[0x0][0x690] ;  /* 0x0001a400ff027b82 */ /* 0x003e240000000a00 */
[----:B0-----:R1:W5:Y:S01]  /*0c80*/  LDG.E R10, desc[UR16][R2.64] ;  /* 0x00000010020a7981 */ /* 0x001362000c1e1900 */
[----:B------:R-:W-:Y:S05]  /*0c90*/  BRA `(.L_x_10) ;  /* 0x0000000000047947 */ /* 0x000fea0003800000 */
.L_x_11:
[----:B------:R-:W3:Y:S02]  /*0ca0*/  LDC R10, c[0x0][0x684] ;  /* 0x0001a100ff0a7b82 */ /* 0x000ee40000000800 */
.L_x_10:
[----:B------:R-:W4:Y:S01]  /*0cb0*/  LDC R0, c[0x0][0x75c] ;  /* 0x0001d700ff007b82 */ /* 0x000f220000000800 */
[----:B------:R-:W-:Y:S01]  /*0cc0*/  ULDC UR9, c[0x0][0x604] ;  /* 0x0001810000097ab9 */ /* 0x000fe20000000800 */
[----:B------:R-:W-:Y:S01]  /*0cd0*/  ISETP.NE.AND P1, PT, R5, 0x2, PT ;  /* 0x000000020500780c */ /* 0x000fe20003f25270 */
[----:B------:R-:W-:Y:S01]  /*0ce0*/  UIADD3 UR9, UR9, 0x1f, URZ ;  /* 0x0000001f09097890 */ /* 0x000fe2000fffe03f */
[----:B------:R-:W-:Y:S01]  /*0cf0*/  IMAD.U32 R4, RZ, RZ, UR13 ;  /* 0x0000000dff047e24 */ /* 0x000fe2000f8e00ff */
[----:B------:R-:W-:Y:S01]  /*0d00*/  UMOV UR5, URZ ;  /* 0x0000003f00057c82 */ /* 0x000fe20008000000 */
[----:B------:R-:W-:Y:S01]  /*0d10*/  UMOV UR4, URZ ;  /* 0x0000003f00047c82 */ /* 0x000fe20008000000 */
[----:B------:R-:W-:-:S04]  /*0d20*/  USHF.R.S32.HI UR10, URZ, 0x1f, UR9 ;  /* 0x0000001f3f0a7899 */ /* 0x000fc80008011409 */
[----:B------:R-:W-:Y:S01]  /*0d30*/  ULEA.HI UR10, UR10, UR9, URZ, 0x5 ;  /* 0x000000090a0a7291 */ /* 0x000fe2000f8f283f */
[----:B----4-:R-:W-:-:S13]  /*0d40*/  ISETP.NE.AND P4, PT, R0, 0x1, PT ;  /* 0x000000010000780c */ /* 0x010fda0003f85270 */
[----:B01----:R-:W0:Y:S01]  /*0d50*/  @P4 LDC R3, c[0x0][0x10] ;  /* 0x00000400ff034b82 */ /* 0x003e220000000800 */
[----:B------:R-:W-:Y:S02]  /*0d60*/  @P4 IMAD.MOV.U32 R17, RZ, RZ, RZ ;  /* 0x000000ffff114224 */ /* 0x000fe400078e00ff */
[----:B------:R-:W-:-:S05]  /*0d70*/  @P4 IMAD.MOV.U32 R5, RZ, RZ, RZ ;  /* 0x000000ffff054224 */ /* 0x000fca00078e00ff */
[----:B------:R-:W1:Y:S01]  /*0d80*/  @!P4 LDC R9, c[0x0][0xc] ;  /* 0x00000300ff09cb82 */ /* 0x000e620000000800 */
[----:B------:R-:W-:Y:S01]  /*0d90*/  ULDC UR6, c[0x0][0xc] ;  /* 0x0000030000067ab9 */ /* 0x000fe20000000800 */
[----:B------:R-:W-:Y:S02]  /*0da0*/  ULDC UR7, c[0x0][0x10] ;  /* 0x0000040000077ab9 */ /* 0x000fe40000000800 */
[----:B------:R-:W-:-:S04]  /*0db0*/  UIMAD.WIDE.U32 UR6, UR6, UR7, URZ ;  /* 0x00000007060672a5 */ /* 0x000fc8000f8e003f */
[----:B------:R-:W4:Y:S01]  /*0dc0*/  LDC R8, c[0x0][0x14] ;  /* 0x00000500ff087b82 */ /* 0x000f220000000800 */
[----:B0-----:R-:W-:Y:S01]  /*0dd0*/  @P4 IMAD.WIDE.U32 R2, R3, UR13, R16 ;  /* 0x0000000d03024c25 */ /* 0x001fe2000f8e0010 */
[----:B------:R-:W-:-:S03]  /*0de0*/  ULDC.64 UR12, c[0x0][0x750] ;  /* 0x0001d400000c7ab9 */ /* 0x000fc60000000a00 */
[----:B------:R-:W-:Y:S02]  /*0df0*/  @P4 IMAD.IADD R3, R3, 0x1, R5 ;  /* 0x0000000103034824 */ /* 0x000fe400078e0205 */
[----:B------:R-:W-:Y:S02]  /*0e00*/  IMAD.MOV.U32 R5, RZ, RZ, RZ ;  /* 0x000000ffff057224 */ /* 0x000fe400078e00ff */
[----:B-1----:R-:W-:-:S04]  /*0e10*/  @!P4 IMAD.WIDE.U32 R4, R16, R9, R4 ;  /* 0x000000091004c225 */ /* 0x002fc800078e0004 */
[----:B------:R-:W-:Y:S02]  /*0e20*/  @!P4 IMAD.MOV.U32 R2, RZ, RZ, R4 ;  /* 0x000000ffff02c224 */ /* 0x000fe400078e0004 */
[C---:B----4-:R-:W-:Y:S02]  /*0e30*/  IMAD R19, R8.reuse, UR7, RZ ;  /* 0x0000000708137c24 */ /* 0x050fe4000f8e02ff */
[----:B------:R-:W-:Y:S01]  /*0e40*/  IMAD.WIDE.U32 R8, R8, UR6, RZ ;  /* 0x0000000608087c25 */ /* 0x000fe2000f8e00ff */
[----:B------:R-:W-:-:S03]  /*0e50*/  USHF.R.S32.HI UR6, URZ, 0x5, UR10 ;  /* 0x000000053f067899 */ /* 0x000fc6000801140a */
[----:B------:R-:W-:Y:S02]  /*0e60*/  @!P4 IMAD.MOV.U32 R3, RZ, RZ, R5 ;  /* 0x000000ffff03c224 */ /* 0x000fe400078e0005 */
[----:B------:R-:W-:Y:S01]  /*0e70*/  IMAD.IADD R0, R9, 0x1, R19 ;  /* 0x0000000109007824 */ /* 0x000fe200078e0213 */
[----:B------:R-:W-:Y:S06]  /*0e80*/  @P1 BRA `(.L_x_12) ;  /* 0x0000000000201947 */ /* 0x000fec0003800000 */
[----:B------:R-:W-:Y:S01]  /*0e90*/  UISETP.GE.U32.AND UP0, UPT, UR6, 0xc, UPT ;  /* 0x0000000c0600788c */ /* 0x000fe2000bf06070 */
[----:B------:R-:W-:Y:S01]  /*0ea0*/  IADD3 R2, P1, R2, R8, RZ ;  /* 0x0000000802027210 */ /* 0x000fe20007f3e0ff */
[----:B------:R-:W-:-:S04]  /*0eb0*/  UIMAD.WIDE.U32 UR4, UR6, -0x55555555, URZ ;  /* 0xaaaaaaab060478a5 */ /* 0x000fc8000f8e003f */
[----:B------:R-:W-:Y:S01]  /*0ec0*/  USHF.R.U32.HI UR5, URZ, 0x3, UR5 ;  /* 0x000000033f057899 */ /* 0x000fe20008011605 */
[----:B------:R-:W-:Y:S02]  /*0ed0*/  IMAD.X R3, R0, 0x1, R3, P1 ;  /* 0x0000000100037824 */ /* 0x000fe400008e0603 */
[----:B------:R-:W-:Y:S02]  /*0ee0*/  UMOV UR4, URZ ;  /* 0x0000003f00047c82 */ /* 0x000fe40008000000 */
[----:B------:R-:W-:Y:S02]  /*0ef0*/  @UP0 ULOP3.LUT UR4, UR5, 0x1, URZ, 0xc0, !UPT ;  /* 0x0000000105040892 */ /* 0x000fe4000f8ec03f */
[----:B------:R-:W-:-:S12]  /*0f00*/  UIMAD UR5, UR5, -0xc, UR6 ;  /* 0xfffffff4050578a4 */ /* 0x000fd8000f8e0206 */
.L_x_12:
[----:B------:R-:W-:Y:S01]  /*0f10*/  ISETP.GE.U32.AND P1, PT, R2, UR12, PT ;  /* 0x0000000c02007c0c */ /* 0x000fe2000bf26070 */
[----:B------:R-:W-:Y:S01]  /*0f20*/  IMAD.MOV.U32 R6, RZ, RZ, -0x1 ;  /* 0xffffffffff067424 */ /* 0x000fe200078e00ff */
[----:B------:R-:W-:Y:S01]  /*0f30*/  PRMT R18, RZ, 0x7610, R18 ;  /* 0x00007610ff127816 */ /* 0x000fe20000000012 */
[----:B------:R-:W-:Y:S01]  /*0f40*/  IMAD.MOV.U32 R5, RZ, RZ, -0x1 ;  /* 0xffffffffff057424 */ /* 0x000fe200078e00ff */
[----:B------:R-:W-:Y:S01]  /*0f50*/  ISETP.GE.U32.AND.EX P1, PT, R3, UR13, PT, P1 ;  /* 0x0000000d03007c0c */ /* 0x000fe2000bf26110 */
[----:B------:R-:W-:-:S12]  /*0f60*/  IMAD.MOV.U32 R4, RZ, RZ, -0x1 ;  /* 0xffffffffff047424 */ /* 0x000fd800078e00ff */
[----:B------:R-:W-:Y:S05]  /*0f70*/  @P1 BRA `(.L_x_13) ;  /* 0x0000000400241947 */ /* 0x000fea0003800000 */
[----:B------:R-:W0:Y:S01]  /*0f80*/  LDC.64 R28, c[0x0][0x728] ;  /* 0x0001ca00ff1c7b82 */ /* 0x000e220000000a00 */
[----:B------:R-:W-:Y:S02]  /*0f90*/  IMAD.MOV.U32 R4, RZ, RZ, R2 ;  /* 0x000000ffff047224 */ /* 0x000fe400078e0002 */
[----:B------:R-:W-:-:S05]  /*0fa0*/  IMAD.MOV.U32 R5, RZ, RZ, R3 ;  /* 0x000000ffff057224 */ /* 0x000fca00078e0003 */
[----:B------:R-:W1:Y:S08]  /*0fb0*/  LDC R6, c[0x0][0x730] ;  /* 0x0001cc00ff067b82 */ /* 0x000e700000000800 */
[----:B------:R-:W4:Y:S01]  /*0fc0*/  LDC.64 R30, c[0x0][0x720] ;  /* 0x0001c800ff1e7b82 */ /* 0x000f220000000a00 */
[----:B0-----:R-:W-:-:S04]  /*0fd0*/  ISETP.NE.U32.AND P1, PT, R28, RZ, PT ;  /* 0x000000ff1c00720c */ /* 0x001fc80003f25070 */
[----:B------:R-:W-:-:S13]  /*0fe0*/  ISETP.NE.AND.EX P1, PT, R29, RZ, PT, P1 ;  /* 0x000000ff1d00720c */ /* 0x000fda0003f25310 */
[----:B-1--4-:R-:W-:Y:S05]  /*0ff0*/  @!P1 BRA `(.L_x_14) ;  /* 0x0000000000289947 */ /* 0x012fea0003800000 */
[----:B------:R-:W0:Y:S02]  /*1000*/  LDC R21, c[0x0][0x734] ;  /* 0x0001cd00ff157b82 */ /* 0x000e240000000800 */
[----:B0-----:R-:W-:-:S05]  /*1010*/  IADD3 R21, P1, R2, R21, RZ ;  /* 0x0000001502157210 */ /* 0x001fca0007f3e0ff */
[----:B------:R-:W-:-:S04]  /*1020*/  IMAD.X R27, RZ, RZ, R3, P1 ;  /* 0x000000ffff1b7224 */ /* 0x000fc800008e0603 */
[----:B------:R-:W-:-:S04]  /*1030*/  IMAD.WIDE.U32 R4, R27, R28, RZ ;  /* 0x0000001c1b047225 */ /* 0x000fc800078e00ff */
[----:B------:R-:W-:-:S04]  /*1040*/  IMAD.WIDE.U32 R18, P1, R21, R29, R4 ;  /* 0x0000001d15127225 */ /* 0x000fc80007820004 */
[----:B------:R-:W-:-:S04]  /*1050*/  IMAD.WIDE.U32 R4, R21, R28, RZ ;  /* 0x0000001c15047225 */ /* 0x000fc800078e00ff */
[----:B------:R-:W-:Y:S01]  /*1060*/  IMAD.X R21, RZ, RZ, RZ, P1 ;  /* 0x000000ffff157224 */ /* 0x000fe200008e06ff */
[----:B------:R-:W-:Y:S01]  /*1070*/  IADD3 RZ, P1, R5, R18, RZ ;  /* 0x0000001205ff7210 */ /* 0x000fe20007f3e0ff */
[----:B------:R-:W-:-:S04]  /*1080*/  IMAD.MOV.U32 R20, RZ, RZ, R19 ;  /* 0x000000ffff147224 */ /* 0x000fc800078e0013 */
[----:B------:R-:W-:-:S08]  /*1090*/  IMAD.WIDE.U32.X R4, R27, R29, R20, P1 ;  /* 0x0000001d1b047225 */ /* 0x000fd000008e0414 */
.L_x_14:
[----:B------:R-:W0:Y:S01]  /*10a0*/  LDC.64 R32, c[0x0][0x740] ;  /* 0x0001d000ff207b82 */ /* 0x000e220000000a00 */
[-CC-:B------:R-:W-:Y:S01]  /*10b0*/  SHF.R.U64 R34, R4, R6.reuse, R5.reuse ;  /* 0x0000000604227219 */ /* 0x180fe20000001205 */
[----:B------:R-:W-:Y:S01]  /*10c0*/  IMAD.MOV.U32 R37, RZ, RZ, 0x1 ;  /* 0x00000001ff257424 */ /* 0x000fe200078e00ff */
[----:B------:R-:W-:Y:S02]  /*10d0*/  SHF.R.U32.HI R4, RZ, R6, R5 ;  /* 0x00000006ff047219 */ /* 0x000fe40000011605 */
[----:B------:R-:W-:-:S03]  /*10e0*/  IADD3 R19, P1, RZ, -R34, RZ ;  /* 0x80000022ff137210 */ /* 0x000fc60007f3e0ff */
[----:B------:R-:W1:Y:S02]  /*10f0*/  LDC R18, c[0x0][0x718] ;  /* 0x0001c600ff127b82 */ /* 0x000e640000000800 */
[----:B------:R-:W-:-:S04]  /*1100*/  IMAD.X R5, RZ, RZ, ~R4, P1 ;  /* 0x000000ffff057224 */ /* 0x000fc800008e0e04 */
[-C--:B------:R-:W-:Y:S02]  /*1110*/  IMAD R6, R5, R30.reuse, RZ ;  /* 0x0000001e05067224 */ /* 0x080fe400078e02ff */
[----:B------:R-:W4:Y:S01]  /*1120*/  LDC R21, c[0x0][0x708] ;  /* 0x0001c200ff157b82 */ /* 0x000f220000000800 */
[----:B------:R-:W-:-:S04]  /*1130*/  IMAD.WIDE.U32 R4, R19, R30, R2 ;  /* 0x0000001e13047225 */ /* 0x000fc800078e0002 */
[----:B------:R-:W-:-:S03]  /*1140*/  IMAD R19, R19, R31, R6 ;  /* 0x0000001f13137224 */ /* 0x000fc600078e0206 */
[----:B------:R-:W2:Y:S01]  /*1150*/  LDC R26, c[0x0][0x758] ;  /* 0x0001d600ff1a7b82 */ /* 0x000ea20000000800 */
[----:B------:R-:W-:Y:S01]  /*1160*/  IMAD.IADD R5, R5, 0x1, R19 ;  /* 0x0000000105057824 */ /* 0x000fe200078e0213 */
[----:B0-----:R-:W-:Y:S01]  /*1170*/  ISETP.NE.U32.AND P1, PT, R32, RZ, PT ;  /* 0x000000ff2000720c */ /* 0x001fe20003f25070 */
[----:B------:R-:W-:-:S03]  /*1180*/  IMAD.MOV.U32 R19, RZ, RZ, -0x1 ;  /* 0xffffffffff137424 */ /* 0x000fc600078e00ff */
[----:B------:R-:W-:Y:S02]  /*1190*/  ISETP.NE.AND.EX P1, PT, R33, RZ, PT, P1 ;  /* 0x000000ff2100720c */ /* 0x000fe40003f25310 */
[----:B------:R-:W0:Y:S01]  /*11a0*/  LDC R31, c[0x0][0x700] ;  /* 0x0001c000ff1f7b82 */ /* 0x000e220000000800 */
[-CC-:B-1----:R-:W-:Y:S02]  /*11b0*/  SHF.R.U64 R29, R4, R18.reuse, R5.reuse ;  /* 0x00000012041d7219 */ /* 0x182fe40000001205 */
[----:B------:R-:W-:-:S05]  /*11c0*/  SHF.R.U32.HI R4, RZ, R18, R5 ;  /* 0x00000012ff047219 */ /* 0x000fca0000011605 */
[----:B------:R-:W1:Y:S01]  /*11d0*/  LDC R28, c[0x0][0x748] ;  /* 0x0001d200ff1c7b82 */ /* 0x000e620000000800 */
[-CC-:B----4-:R-:W-:Y:S02]  /*11e0*/  SHF.R.U64 R39, R29, R21.reuse, R4.reuse ;  /* 0x000000151d277219 */ /* 0x190fe40000001204 */
[----:B------:R-:W-:-:S05]  /*11f0*/  SHF.R.U32.HI R5, RZ, R21, R4 ;  /* 0x00000015ff057219 */ /* 0x000fca0000011604 */
[----:B------:R-:W4:Y:S01]  /*1200*/  LDC R35, c[0x0][0x738] ;  /* 0x0001ce00ff237b82 */ /* 0x000f220000000800 */
[-C--:B--2---:R-:W-:Y:S02]  /*1210*/  SHF.L.U32 R4, R19, R26.reuse, RZ ;  /* 0x0000001a13047219 */ /* 0x084fe400000006ff */
[--C-:B------:R-:W-:Y:S02]  /*1220*/  SHF.R.U64 R36, R39, R26, R5.reuse ;  /* 0x0000001a27247219 */ /* 0x100fe40000001205 */
[----:B------:R-:W-:Y:S02]  /*1230*/  LOP3.LUT R6, RZ, R4, RZ, 0x33, !PT ;  /* 0x00000004ff067212 */ /* 0x000fe400078e33ff */
[----:B------:R-:W-:Y:S01]  /*1240*/  SHF.R.U32.HI R5, RZ, R26, R5 ;  /* 0x0000001aff057219 */ /* 0x000fe20000011605 */
[----:B------:R-:W2:Y:S01]  /*1250*/  LDC R30, c[0x0][0x710] ;  /* 0x0001c400ff1e7b82 */ /* 0x000ea20000000800 */
[----:B------:R-:W-:Y:S01]  /*1260*/  IMAD.MOV.U32 R4, RZ, RZ, R36 ;  /* 0x000000ffff047224 */ /* 0x000fe200078e0024 */
[----:B------:R-:W-:Y:S06]  /*1270*/  @!P1 BRA `(.L_x_15) ;  /* 0x0000000000289947 */ /* 0x000fec0003800000 */
[----:B------:R-:W3:Y:S02]  /*1280*/  LDC R21, c[0x0][0x74c] ;  /* 0x0001d300ff157b82 */ /* 0x000ee40000000800 */
[----:B---3--:R-:W-:-:S05]  /*1290*/  IADD3 R21, P1, R36, R21, RZ ;  /* 0x0000001524157210 */ /* 0x008fca0007f3e0ff */
        /* <DEDUP_REMOVED lines=8> */
.L_x_15:
[----:B-1----:R-:W-:Y:S01]  /*1320*/  SHF.R.U64 R17, R4, R28, R5 ;  /* 0x0000001c04117219 */ /* 0x002fe20000001205 */
[----:B------:R-:W-:Y:S01]  /*1330*/  @P4 IMAD R23, R25, R24, R16 ;  /* 0x0000001819174224 */ /* 0x000fe200078e0210 */
[----:B------:R-:W-:Y:S02]  /*1340*/  SHF.L.U32 R4, R37, R26, RZ ;  /* 0x0000001a25047219 */ /* 0x000fe400000006ff */
[----:B------:R-:W-:Y:S01]  /*1350*/  LOP3.LUT R5, R39, R6, RZ, 0xc0, !PT ;  /* 0x0000000627057212 */ /* 0x000fe200078ec0ff */
[----:B0-----:R-:W-:Y:S02]  /*1360*/  VIADD R6, R31, 0xffffffff ;  /* 0xffffffff1f067836 */ /* 0x001fe40000000000 */
[----:B------:R-:W-:Y:S02]  /*1370*/  IMAD.MOV R18, RZ, RZ, -R17 ;  /* 0x000000ffff127224 */ /* 0x000fe400078e0a11 */
[----:B------:R-:W-:Y:S01]  /*1380*/  IMAD R16, R4, R17, R5 ;  /* 0x0000001104107224 */ /* 0x000fe200078e0205 */
[----:B------:R-:W-:Y:S01]  /*1390*/  LOP3.LUT R17, R29, R6, RZ, 0xc0, !PT ;  /* 0x000000061d117212 */ /* 0x000fe200078ec0ff */
[----:B----4-:R-:W-:-:S02]  /*13a0*/  IMAD R4, R18, R35, R36 ;  /* 0x0000002312047224 */ /* 0x010fc400078e0224 */
[----:B--2---:R-:W-:Y:S02]  /*13b0*/  IMAD R6, R16, R30, R23 ;  /* 0x0000001e10067224 */ /* 0x004fe400078e0217 */
[----:B------:R-:W-:Y:S02]  /*13c0*/  IMAD R17, R4, R31, R17 ;  /* 0x0000001f04117224 */ /* 0x000fe400078e0211 */
[----:B------:R-:W-:Y:S02]  /*13d0*/  IMAD.MOV.U32 R18, RZ, RZ, 0x1 ;  /* 0x00000001ff127424 */ /* 0x000fe400078e00ff */
[----:B------:R-:W-:Y:S01]  /*13e0*/  IMAD.MOV.U32 R4, RZ, RZ, R34 ;  /* 0x000000ffff047224 */ /* 0x000fe200078e0022 */
[----:B------:R-:W-:Y:S02]  /*13f0*/  SEL R5, R17, R6, !P4 ;  /* 0x0000000611057207 */ /* 0x000fe40006000000 */
[----:B------:R-:W-:-:S07]  /*1400*/  SEL R6, R6, R17, !P4 ;  /* 0x0000001106067207 */ /* 0x000fce0006000000 */
.L_x_13:
[----:B------:R-:W-:Y:S05]  /*1410*/  @!P3 BRA `(.L_x_16) ;  /* 0x00000000000cb947 */ /* 0x000fea0003800000 */
[----:B------:R-:W-:Y:S01]  /*1420*/  UCGABAR_WAIT ;  /* 0x0000000000007dc7 */ /* 0x000fe20008000000 */
[----:B------:R-:W-:Y:S01]  /*1430*/  CCTL.IVALL ;  /* 0x00000000ff00798f */ /* 0x000fe20002000000 */
[----:B------:R-:W-:Y:S05]  /*1440*/  BRA `(.L_x_17) ;  /* 0x0000000000047947 */ /* 0x000fea0003800000 */
.L_x_16:
[----:B------:R-:W-:Y:S06]  /*1450*/  BAR.SYNC.DEFER_BLOCKING 0x0 ;  /* 0x0000000000007b1d */ /* 0x000fec0000010000 */
.L_x_17:
[----:B------:R-:W-:Y:S05]  /*1460*/  @!P2 BRA `(.L_x_18) ;  /* 0x000000a40094a947 */ /* 0x000fea0003800000 */
[----:B------:R-:W-:-:S13]  /*1470*/  ISETP.GT.U32.AND P1, PT, R38, 0x1, PT ;  /* 0x000000012600780c */ /* 0x000fda0003f24070 */
[----:B------:R-:W-:Y:S05]  /*1480*/  @P1 EXIT ;  /* 0x000000000000194d */ /* 0x000fea0003800000 */
.L_x_19:
[----:B------:R-:W-:-:S08]  /*1490*/  NOP ;  /* 0x0000000000007918 */ /* 0x000fd00000000000 */
[----:B------:R-:W0:Y:S02]  /*14a0*/  USETMAXREG.TRY_ALLOC.CTAPOOL UP0, 0xe8 ;  /* 0x000000e8000079c8 */ /* 0x000e240008000600 */
[----:B0-----:R-:W-:-:S13]  /*14b0*/  PLOP3.LUT P1, PT, PT, PT, UP0, 0x80, 0x0 ;  /* 0x000000000000781c */ /* 0x001fda0003f2f008 */
[----:B------:R-:W-:Y:S05]  /*14c0*/  @!P1 BRA `(.L_x_19) ;  /* 0xfffffffc00f09947 */ /* 0x000fea000383ffff */
[----:B------:R-:W-:-:S13]  /*14d0*/  LOP3.LUT P1, RZ, R18, 0xff, RZ, 0xc0, !PT ;  /* 0x000000ff12ff7812 */ /* 0x000fda000782c0ff */
[----:B------:R-:W-:Y:S05]  /*14e0*/  @!P1 EXIT ;  /* 0x000000000000994d */ /* 0x000fea0003800000 */
[-C--:B------:R-:W-:Y:S01]  /*14f0*/  LEA.HI R13, R15, R15.reuse, RZ, 0x1 ;  /* 0x0000000f0f0d7211 */ /* 0x080fe200078f08ff */
[----:B------:R-:W0:Y:S01]  /*1500*/  S2UR UR9, SR_CgaCtaId ;  /* 0x00000000000979c3 */ /* 0x000e220000008800 */
[----:B------:R-:W-:Y:S01]  /*1510*/  LEA.HI R16, R22, R15, RZ, 0x2 ;  /* 0x0000000f16107211 */ /* 0x000fe200078f10ff */
[----:B------:R-:W-:Y:S01]  /*1520*/  UIADD3 UR10, UR8, -0x1, URZ ;  /* 0xffffffff080a7890 */ /* 0x000fe2000fffe03f */
[----:B------:R-:W-:Y:S01]  /*1530*/  LOP3.LUT R14, R13, 0x7ffffe, RZ, 0xc0, !PT ;  /* 0x007ffffe0d0e7812 */ /* 0x000fe200078ec0ff */
[----:B------:R-:W-:Y:S01]  /*1540*/  UMOV UR7, 0x400 ;  /* 0x0000040000077882 */ /* 0x000fe20000000000 */
[--C-:B------:R-:W-:Y:S01]  /*1550*/  SHF.R.S32.HI R17, RZ, 0x2, R16.reuse ;  /* 0x00000002ff117819 */ /* 0x100fe20000011410 */
[----:B------:R-:W-:Y:S01]  /*1560*/  UISETP.NE.AND UP0, UPT, UR10, URZ, UPT ;  /* 0x0000003f0a00728c */ /* 0x000fe2000bf05270 */
[----:B------:R-:W-:Y:S01]  /*1570*/  SHF.R.S32.HI R18, RZ, 0x1f, R16 ;  /* 0x0000001fff127819 */ /* 0x000fe20000011410 */
[----:B------:R-:W-:Y:S01]  /*1580*/  ULDC UR11, c[0x0][0x284] ;  /* 0x0000a100000b7ab9 */ /* 0x000fe20000000800 */
[----:B------:R-:W-:Y:S01]  /*1590*/  LOP3.LUT R20, R16, 0xfffffffc, RZ, 0xc0, !PT ;  /* 0xfffffffc10147812 */ /* 0x000fe200078ec0ff */
[C---:B------:R-:W-:Y:S01]  /*15a0*/  IMAD.IADD R16, R15.reuse, 0x1, -R14 ;  /* 0x000000010f107824 */ /* 0x040fe200078e0a0e */
[----:B------:R-:W-:Y:S01]  /*15b0*/  LEA.HI R19, R18, R17, RZ, 0x3 ;  /* 0x0000001112137211 */ /* 0x000fe200078f18ff */
[----:B------:R-:W-:Y:S01]  /*15c0*/  USHF.L.U32 UR15, UR6, 0x1, URZ ;  /* 0x00000001060f7899 */ /* 0x000fe2000800063f */
[----:B------:R-:W-:Y:S01]  /*15d0*/  LEA.HI R22, R22, R15, RZ, 0x5 ;  /* 0x0000000f16167211 */ /* 0x000fe200078f28ff */
[----:B------:R-:W-:Y:S01]  /*15e0*/  IMAD.IADD R18, R15, 0x1, -R20 ;  /* 0x000000010f127824 */ /* 0x000fe200078e0a14 */
[----:B------:R-:W-:-:S02]  /*15f0*/  SHF.R.S32.HI R14, RZ, 0x1, R13 ;  /* 0x00000001ff0e7819 */ /* 0x000fc4000001140d */
[----:B------:R-:W-:Y:S02]  /*1600*/  LOP3.LUT R20, R19, 0xfffffff8, RZ, 0xc0, !PT ;  /* 0xfffffff813147812 */ /* 0x000fe400078ec0ff */
[----:B------:R-:W-:Y:S02]  /*1610*/  LEA.HI R13, R13, R14, RZ, 0x1 ;  /* 0x0000000e0d0d7211 */ /* 0x000fe400078f08ff */
[----:B------:R-:W-:Y:S01]  /*1620*/  SHF.R.S32.HI R15, RZ, 0x5, R22 ;  /* 0x00000005ff0f7819 */ /* 0x000fe20000011416 */
[----:B------:R-:W-:Y:S01]  /*1630*/  IMAD.IADD R20, R17, 0x1, -R20 ;  /* 0x0000000111147824 */ /* 0x000fe200078e0a14 */
[----:B------:R-:W-:Y:S01]  /*1640*/  LOP3.LUT R13, R13, 0x7fffffe, RZ, 0xc0, !PT ;  /* 0x07fffffe0d0d7812 */ /* 0x000fe200078ec0ff */
[----:B0-----:R-:W-:Y:S01]  /*1650*/  ULEA UR7, UR9, UR7, 0x18 ;  /* 0x0000000709077291 */ /* 0x001fe2000f8ec03f */
[----:B------:R-:W-:Y:S01]  /*1660*/  LOP3.LUT R165, R7, 0x1, RZ, 0xfc, !PT ;  /* 0x0000000107a57812 */ /* 0x000fe200078efcff */
[----:B------:R-:W-:Y:S01]  /*1670*/  IMAD R17, R15, 0x2, R16 ;  /* 0x000000020f117824 */ /* 0x000fe200078e0210 */
[----:B------:R-:W-:Y:S01]  /*1680*/  USHF.L.U32 UR9, UR10, 0x3, URZ ;  /* 0x000000030a097899 */ /* 0x000fe2000800063f */
[----:B------:R-:W-:Y:S01]  /*1690*/  IMAD.IADD R13, R14, 0x1, -R13 ;  /* 0x000000010e0d7824 */ /* 0x000fe200078e0a0d */
[----:B------:R-:W-:Y:S01]  /*16a0*/  USEL UR10, URZ, 0x1, UP0 ;  /* 0x000000013f0a7887 */ /* 0x000fe20008000000 */
[--C-:B------:R-:W-:Y:S01]  /*16b0*/  IMAD R22, R17, 0x8, R20.reuse ;  /* 0x0000000811167824 */ /* 0x100fe200078e0214 */
[----:B------:R-:W-:Y:S01]  /*16c0*/  VIMNMX R17, RZ, UR6, PT ;  /* 0x00000006ff117c48 */ /* 0x000fe2000bfe0100 */
[C-C-:B------:R-:W-:Y:S01]  /*16d0*/  IMAD R14, R15.reuse, 0x10, R20.reuse ;  /* 0x000000100f0e7824 */ /* 0x140fe200078e0214 */
[----:B------:R-:W-:Y:S01]  /*16e0*/  UIADD3 UR18, UR7, 0xd0, URZ ;  /* 0x000000d007127890 */ /* 0x000fe2000fffe03f */
[----:B------:R-:W-:Y:S01]  /*16f0*/  IMAD R13, R22, 0x2, R13 ;  /* 0x00000002160d7824 */ /* 0x000fe200078e020d */
[----:B------:R-:W-:Y:S01]  /*1700*/  ULOP3.LUT UR9, UR9, 0x8, URZ, 0xc0, !UPT ;  /* 0x0000000809097892 */ /* 0x000fe2000f8ec03f */
[----:B------:R-:W-:Y:S01]  /*1710*/  IMAD R16, R15, -0x10, -R20 ;  /* 0xfffffff00f107824 */ /* 0x000fe200078e0a14 */
[----:B------:R-:W-:Y:S01]  /*1720*/  IADD3 R17, -R17, UR6, RZ ;  /* 0x0000000611117c10 */ /* 0x000fe2000fffe1ff */
[----:B------:R-:W-:Y:S01]  /*1730*/  IMAD.SHL.U32 R13, R13, 0x20, RZ ;  /* 0x000000200d0d7824 */ /* 0x000fe200078e00ff */
[----:B------:R-:W-:Y:S01]  /*1740*/  SHF.R.S32.HI R15, RZ, 0x1f, R14 ;  /* 0x0000001fff0f7819 */ /* 0x000fe2000001140e */
[----:B------:R-:W-:Y:S01]  /*1750*/  IMAD.U32 R164, RZ, RZ, UR10 ;  /* 0x0000000affa47e24 */ /* 0x000fe2000f8e00ff */
[----:B------:R-:W-:Y:S01]  /*1760*/  ULEA UR12, UR8, UR18, 0x3 ;  /* 0x00000012080c7291 */ /* 0x000fe2000f8e183f */
[----:B------:R-:W-:Y:S01]  /*1770*/  VIADD R16, R16, UR11 ;  /* 0x0000000b10107c36 */ /* 0x000fe20008000000 */
[----:B------:R-:W-:Y:S01]  /*1780*/  SHF.R.S32.HI R13, RZ, 0x3, R13 ;  /* 0x00000003ff0d7819 */ /* 0x000fe2000001140d */
[----:B------:R-:W-:-:S02]  /*1790*/  ULOP3.LUT UR19, UR9, 0x8, URZ, 0x3c, !UPT ;  /* 0x0000000809137892 */ /* 0x000fc4000f8e3c3f */
[----:B------:R-:W-:-:S12]  /*17a0*/  ULOP3.LUT UR13, UR9, 0x18, URZ, 0x3c, !UPT ;  /* 0x00000018090d7892 */ /* 0x000fd8000f8e3c3f */
.L_x_286:
[----:B------:R-:W-:Y:S01]  /*17b0*/  SHF.L.U32 R19, R164, 0x1f, RZ ;  /* 0x0000001fa4137819 */ /* 0x000fe200000006ff */
[----:B------:R-:W-:Y:S01]  /*17c0*/  IMAD.MOV.U32 R24, RZ, RZ, RZ ;  /* 0x000000ffff187224 */ /* 0x000fe200078e00ff */
[----:B------:R-:W-:Y:S02]  /*17d0*/  ISETP.GE.AND P2, PT, R17, 0x1, PT ;  /* 0x000000011100780c */ /* 0x000fe40003f46270 */
[----:B------:R-:W0:Y:S02]  /*17e0*/  SYNCS.PHASECHK.TRANS64.TRYWAIT P1, [UR12+-0x8], R19 ;  /* 0xfffff813ff0075a7 */ /* 0x000e24000802014c */
[----:B0-2345:R-:W-:Y:S09]  /*17f0*/  @!P1 BRA `(.L_x_20) ;  /* 0x000000b800149947 */ /* 0x03dff20003800000 */
.L_x_316:
[----:B------:R-:W-:Y:S01]  /*1800*/  IMAD.MOV.U32 R25, RZ, RZ, RZ ;  /* 0x000000ffff197224 */ /* 0x000fe200078e00ff */
[----:B------:R-:W-:Y:S02]  /*1810*/  CS2R R26, SRZ ;  /* 0x00000000001a7805 */ /* 0x000fe4000001ff00 */
[----:B------:R-:W-:Y:S02]  /*1820*/  CS2R R28, SRZ ;  /* 0x00000000001c7805 */ /* 0x000fe4000001ff00 */
[----:B------:R-:W-:Y:S02]  /*1830*/  CS2R R30, SRZ ;  /* 0x00000000001e7805 */ /* 0x000fe4000001ff00 */
[----:B------:R-:W-:Y:S02]  /*1840*/  CS2R R32, SRZ ;  /* 0x0000000000207805 */ /* 0x000fe4000001ff00 */
[----:B------:R-:W-:Y:S02]  /*1850*/  CS2R R34, SRZ ;  /* 0x0000000000227805 */ /* 0x000fe4000001ff00 */
[----:B------:R-:W-:-:S02]  /*1860*/  CS2R R36, SRZ ;  /* 0x0000000000247805 */ /* 0x000fc4000001ff00 */
        /* <DEDUP_REMOVED lines=56> */
[----:B------:R-:W-:Y:S01]  /*1bf0*/  CS2R R150, SRZ ;  /* 0x0000000000967805 */ /* 0x000fe2000001ff00 */
[----:B------:R-:W-:Y:S06]  /*1c00*/  @!P2 BRA `(.L_x_21) ;  /* 0x0000000000dca947 */ /* 0x000fec0003800000 */
[----:B0-----:R-:W-:Y:S01]  /*1c10*/  IMAD.MOV.U32 R19, RZ, RZ, R17 ;  /* 0x000000ffff137224 */ /* 0x001fe200078e0011 */
[----:B------:R-:W-:Y:S01]  /*1c20*/  UPLOP3.LUT UP0, UPT, UPT, UPT, UPT, 0x40, 0x0 ;  /* 0x000000000000789c */ /* 0x000fe20003f0e870 */
[----:B------:R-:W-:Y:S01]  /*1c30*/  IMAD.U32 R153, RZ, RZ, UR4 ;  /* 0x00000004ff997e24 */ /* 0x000fe2000f8e00ff */
[----:B------:R-:W-:Y:S01]  /*1c40*/  UMOV UR14, UR5 ;  /* 0x00000005000e7c82 */ /* 0x000fe20008000000 */
[----:B------:R-:W-:-:S08]  /*1c50*/  IMAD.U32 R20, RZ, RZ, UR5 ;  /* 0x00000005ff147e24 */ /* 0x000fd0000f8e00ff */
.L_x_28:
[----:B------:R-:W-:-:S13]  /*1c60*/  ISETP.NE.AND P2, PT, R165, 0x3, PT ;  /* 0x00000003a500780c */ /* 0x000fda0003f45270 */
[----:B01--4-:R-:W-:Y:S05]  /*1c70*/  @!P2 BRA `(.L_x_22) ;  /* 0x000000000004a947 */ /* 0x013fea0003800000 */
[----:B------:R-:W-:Y:S01]  /*1c80*/  BPT.TRAP 0x1 ;  /* 0x000000040000795c */ /* 0x000fe20000300000 */
.L_x_22:
[----:B------:R-:W-:Y:S01]  /*1c90*/  ULEA UR8, UR14, UR7, 0x3 ;  /* 0x000000070e087291 */ /* 0x000fe2000f8e183f */
[----:B------:R-:W-:-:S08]  /*1ca0*/  SHF.L.U32 R22, R153, 0x1f, RZ ;  /* 0x0000001f99167819 */ /* 0x000fd000000006ff */
[----:B------:R0:W1:Y:S01]  /*1cb0*/  SYNCS.PHASECHK.TRANS64.TRYWAIT P1, [UR8], R22 ;  /* 0x00000016ff0075a7 */ /* 0x0000620008020148 */
[----:B------:R-:W-:Y:S05]  /*1cc0*/  @!P2 BRA `(.L_x_23) ;  /* 0x000000000004a947 */ /* 0x000fea0003800000 */
[----:B------:R-:W-:Y:S01]  /*1cd0*/  BPT.TRAP 0x1 ;  /* 0x000000040000795c */ /* 0x000fe20000300000 */
.L_x_23:
[----:B------:R-:W-:-:S04]  /*1ce0*/  IMAD.U32 R152, RZ, RZ, UR14 ;  /* 0x0000000eff987e24 */ /* 0x000fc8000f8e00ff */
[----:B------:R-:W-:Y:S01]  /*1cf0*/  IMAD R21, R152, 0x200, R13 ;  /* 0x0000020098157824 */ /* 0x000fe200078e020d */
[----:B-1----:R-:W-:Y:S06]  /*1d00*/  @P1 BRA `(.L_x_24) ;  /* 0x0000000000081947 */ /* 0x002fec0003800000 */
[----:B------:R-:W1:Y:S02]  /*1d10*/  SYNCS.PHASECHK.TRANS64.TRYWAIT P1, [UR8], R22 ;  /* 0x00000016ff0075a7 */ /* 0x000e640008020148 */
[----:B-1----:R-:W-:Y:S05]  /*1d20*/  @!P1 BRA `(.L_x_25) ;  /* 0x000000b000e09947 */ /* 0x002fea0003800000 */
.L_x_24:
[----:B------:R-:W4:Y:S01]  /*1d30*/  LDS R152, [R21+UR7+0x36200] ;  /* 0x0362000715987984 */ /* 0x000f220008000800 */
[----:B------:R-:W-:Y:S02]  /*1d40*/  UIADD3 UR8, UR7, 0x200, URZ ;  /* 0x0000020007087890 */ /* 0x000fe4000fffe03f */
[----:B------:R-:W-:Y:S02]  /*1d50*/  UIADD3 UR9, UR7, 0x6200, URZ ;  /* 0x0000620007097890 */ /* 0x000fe4000fffe03f */
[----:B------:R-:W-:Y:S02]  /*1d60*/  USHF.R.U32.HI UR8, URZ, 0x4, UR8 ;  /* 0x000000043f087899 */ /* 0x000fe40008011608 */
[----:B------:R-:W-:Y:S02]  /*1d70*/  USHF.R.U32.HI UR9, URZ, 0x4, UR9 ;  /* 0x000000043f097899 */ /* 0x000fe40008011609 */
[----:B------:R-:W-:Y:S02]  /*1d80*/  ULOP3.LUT UR8, UR8, 0x3fff, URZ, 0xc0, !UPT ;  /* 0x00003fff08087892 */ /* 0x000fe4000f8ec03f */
[----:B------:R-:W-:-:S02]  /*1d90*/  ULOP3.LUT UR9, UR9, 0x3fff, URZ, 0xc0, !UPT ;  /* 0x00003fff09097892 */ /* 0x000fc4000f8ec03f */
[----:B------:R-:W-:Y:S02]  /*1da0*/  ULOP3.LUT UR8, UR8, 0x10000, URZ, 0xfc, !UPT ;  /* 0x0001000008087892 */ /* 0x000fe4000f8efc3f */
[----:B------:R-:W-:Y:S02]  /*1db0*/  ULOP3.LUT UR9, UR9, 0x10000, URZ, 0xfc, !UPT ;  /* 0x0001000009097892 */ /* 0x000fe4000f8efc3f */
[----:B------:R-:W-:Y:S02]  /*1dc0*/  ULEA UR8, UR14, UR8, 0x7 ;  /* 0x000000080e087291 */ /* 0x000fe4000f8e383f */
[----:B------:R-:W-:Y:S01]  /*1dd0*/  ULEA UR10, UR14, UR9, 0xa ;  /* 0x000000090e0a7291 */ /* 0x000fe2000f8e503f */
[----:B------:R-:W-:Y:S02]  /*1de0*/  UMOV UR11, 0x80000020 ;  /* 0x80000020000b7882 */ /* 0x000fe40000000000 */
[----:B------:R-:W-:Y:S01]  /*1df0*/  UMOV UR9, 0xc0000010 ;  /* 0xc000001000097882 */ /* 0x000fe20000000000 */
[----:B----4-:R-:W-:-:S06]  /*1e00*/  WARPGROUP.ARRIVE ;  /* 0x00000000000079c5 */ /* 0x010fcc0000000000 */
[----:B------:R-:W-:Y:S03]  /*1e10*/  IGMMA.SP.64x256x64.S8.S8 R24, gdesc[UR8], R24, UP0, R152, gsb0 ;  /* 0x06809800081879f1 */ /* 0x000fe6000b841218 */
[----:B------:R-:W-:Y:S02]  /*1e20*/  WARPGROUP.DEPBAR.LE gsb0, 0x0 ;  /* 0x00008000000079c5 */ /* 0x000fe40000010000 */
[----:B------:R-:W-:Y:S05]  /*1e30*/  @!P2 BRA `(.L_x_26) ;  /* 0x000000000004a947 */ /* 0x000fea0003800000 */
[----:B------:R-:W-:Y:S01]  /*1e40*/  BPT.TRAP 0x1 ;  /* 0x000000040000795c */ /* 0x000fe20000300000 */
.L_x_26:
[----:B------:R-:W-:Y:S02]  /*1e50*/  @P0 LEA R21, R20, UR7, 0x3 ;  /* 0x0000000714150c11 */ /* 0x000fe4000f8e18ff */
[----:B------:R-:W-:-:S03]  /*1e60*/  ISETP.GT.U32.AND P1, PT, R7, 0x1, PT ;  /* 0x000000010700780c */ /* 0x000fc60003f24070 */
[----:B------:R-:W-:-:S05]  /*1e70*/  @P0 VIADD R21, R21, 0x60 ;  /* 0x0000006015150836 */ /* 0x000fca0000000000 */
[----:B------:R-:W-:-:S04]  /*1e80*/  @P0 PRMT R21, R12, 0x654, R21 ;  /* 0x000006540c150816 */ /* 0x000fc80000000015 */
[----:B------:R4:W-:Y:S01]  /*1e90*/  @P0 SYNCS.ARRIVE.TRANS64.RED.A1T0 RZ, [R21+URZ], RZ ;  /* 0x000000ff15ff09a7 */ /* 0x0009e2000810043f */
[----:B------:R-:W-:Y:S05]  /*1ea0*/  @P1 BRA `(.L_x_27) ;  /* 0x0000000000041947 */ /* 0x000fea0003800000 */
[----:B------:R-:W-:Y:S01]  /*1eb0*/  BPT.TRAP 0x1 ;  /* 0x000000040000795c */ /* 0x000fe20000300000 */
.L_x_27:
[----:B------:R-:W-:Y:S01]  /*1ec0*/  UIADD3 UR14, UR14, 0x1, URZ ;  /* 0x000000010e0e7890 */ /* 0x000fe2000fffe03f */
[C---:B------:R-:W-:Y:S01]  /*1ed0*/  ISETP.GT.AND P2, PT, R19.reuse, 0x1, PT ;  /* 0x000000011300780c */ /* 0x040fe20003f44270 */
[----:B------:R-:W-:Y:S02]  /*1ee0*/  VIADD R20, R20, 0x1 ;  /* 0x0000000114147836 */ /* 0x000fe40000000000 */
[----:B------:R-:W-:Y:S01]  /*1ef0*/  UISETP.NE.AND UP0, UPT, UR14, 0xc, UPT ;  /* 0x0000000c0e00788c */ /* 0x000fe2000bf05270 */
[----:B------:R-:W-:Y:S02]  /*1f00*/  VIADD R19, R19, 0xffffffff ;  /* 0xffffffff13137836 */ /* 0x000fe40000000000 */
[C---:B------:R-:W-:Y:S01]  /*1f10*/  ISETP.NE.AND P1, PT, R20.reuse, 0xc, PT ;  /* 0x0000000c1400780c */ /* 0x040fe20003f25270 */
[----:B------:R-:W-:Y:S02]  /*1f20*/  USEL UR8, URZ, 0x1, UP0 ;  /* 0x000000013f087887 */ /* 0x000fe40008000000 */
[----:B------:R-:W-:Y:S01]  /*1f30*/  USEL UR14, UR14, URZ, UP0 ;  /* 0x0000003f0e0e7287 */ /* 0x000fe20008000000 */
[----:B------:R-:W-:Y:S01]  /*1f40*/  SEL R20, R20, RZ, P1 ;  /* 0x000000ff14147207 */ /* 0x000fe20000800000 */
[----:B------:R-:W-:-:S02]  /*1f50*/  UPLOP3.LUT UP0, UPT, UPT, UPT, UPT, 0x80, 0x0 ;  /* 0x000000000000789c */ /* 0x000fc40003f0f070 */
[----:B------:R-:W-:Y:S01]  /*1f60*/  LOP3.LUT R153, R153, UR8, RZ, 0x3c, !PT ;  /* 0x0000000899997c12 */ /* 0x000fe2000f8e3cff */
[----:B------:R-:W-:Y:S08]  /*1f70*/  @P2 BRA `(.L_x_28) ;  /* 0xfffffffc00382947 */ /* 0x000ff0000383ffff */
.L_x_21:
[----:B0-----:R-:W-:Y:S01]  /*1f80*/  IMAD.U32 R20, RZ, RZ, UR19 ;  /* 0x00000013ff147e24 */ /* 0x001fe2000f8e00ff */
[----:B------:R-:W-:Y:S01]  /*1f90*/  SHF.L.U32 R19, R164, 0x1f, RZ ;  /* 0x0000001fa4137819 */ /* 0x000fe200000006ff */
[----:B------:R-:W-:Y:S01]  /*1fa0*/  UIADD3 UR5, UR5, UR15, URZ ;  /* 0x0000000f05057290 */ /* 0x000fe2000fffe03f */
[----:B------:R-:W0:Y:S01]  /*1fb0*/  LDC R152, c[0x0][0x288] ;  /* 0x0000a200ff987b82 */ /* 0x000e220000000800 */
[----:B------:R-:W-:Y:S01]  /*1fc0*/  UISETP.GE.U32.AND UP1, UPT, UR15, 0xc, UPT ;  /* 0x0000000c0f00788c */ /* 0x000fe2000bf26070 */
[----:B------:R-:W-:Y:S01]  /*1fd0*/  SHF.R.S32.HI R154, RZ, 0x1f, R4 ;  /* 0x0000001fff9a7819 */ /* 0x000fe20000011404 */
[----:B------:R-:W-:Y:S02]  /*1fe0*/  UISETP.GT.U32.AND UP0, UPT, UR5, 0xb, UPT ;  /* 0x0000000b0500788c */ /* 0x000fe4000bf04070 */
[----:B------:R-:W-:Y:S02]  /*1ff0*/  UIMAD.WIDE.U32 UR8, UR5, -0x55555555, URZ ;  /* 0xaaaaaaab050878a5 */ /* 0x000fe4000f8e003f */
[----:B------:R-:W-:Y:S01]  /*2000*/  UISETP.LT.U32.AND UP0, UPT, UR15, 0xc, UP0 ;  /* 0x0000000c0f00788c */ /* 0x000fe20008701070 */
[----:B------:R0:W-:Y:S01]  /*2010*/  SYNCS.ARRIVE.TRANS64.A1T0 RZ, [R20+UR18], RZ ;  /* 0x000000ff14ff79a7 */ /* 0x0001e20008100012 */
[----:B------:R-:W-:-:S02]  /*2020*/  WARPGROUP.DEPBAR.LE gsb0, 0x0 ;  /* 0x00008000000079c5 */ /* 0x000fc40000010000 */
[----:B------:R-:W-:Y:S02]  /*2030*/  USEL UR10, URZ, 0x1, !UP0 ;  /* 0x000000013f0a7887 */ /* 0x000fe4000c000000 */
[----:B------:R-:W-:Y:S02]  /*2040*/  USHF.R.U32.HI UR8, URZ, 0x3, UR9 ;  /* 0x000000033f087899 */ /* 0x000fe40008011609 */
[----:B------:R-:W-:Y:S01]  /*2050*/  ULOP3.LUT UR4, UR4, UR10, URZ, 0x3c, !UPT ;  /* 0x0000000a04047292 */ /* 0x000fe2000f8e3c3f */
[----:B------:R-:W1:Y:S01]  /*2060*/  SYNCS.PHASECHK.TRANS64.TRYWAIT P1, [UR12+0x8], R19 ;  /* 0x00000813ff0075a7 */ /* 0x000e62000802014c */
[----:B------:R-:W-:Y:S02]  /*2070*/  UIMAD UR5, UR8, -0xc, UR5 ;  /* 0xfffffff4080578a4 */ /* 0x000fe4000f8e0205 */
[----:B------:R-:W-:Y:S01]  /*2080*/  @UP1 ULOP3.LUT UR4, UR4, 0x1, UR8, 0x78, !UPT ;  /* 0x0000000104041892 */ /* 0x000fe2000f8e7808 */
[----:B01----:R-:W-:Y:S11]  /*2090*/  @!P1 BRA `(.L_x_29) ;  /* 0x000000b0001c9947 */ /* 0x003ff60003800000 */
.L_x_317:
[----:B------:R-:W-:Y:S01]  /*20a0*/  ULDC.64 UR8, c[0x0][0x6d0] ;  /* 0x0001b40000087ab9 */ /* 0x000fe20000000a00 */
[----:B------:R-:W-:Y:S02]  /*20b0*/  IMAD.SHL.U32 R158, R6, 0x40, RZ ;  /* 0x00000040069e7824 */ /* 0x000fe400078e00ff */
[----:B0-----:R-:W-:Y:S02]  /*20c0*/  IMAD R19, R154, UR8, RZ ;  /* 0x000000089a137c24 */ /* 0x001fe4000f8e02ff */
[C---:B------:R-:W-:Y:S01]  /*20d0*/  IMAD.WIDE.U32 R22, R4.reuse, UR8, R14 ;  /* 0x0000000804167c25 */ /* 0x040fe2000f8e000e */
[----:B------:R-:W-:Y:S01]  /*20e0*/  ULDC UR8, c[0x0][0x284] ;  /* 0x0000a10000087ab9 */ /* 0x000fe20000000800 */
[----:B------:R-:W-:Y:S02]  /*20f0*/  SHF.R.S32.HI R159, RZ, 0x1f, R158 ;  /* 0x0000001fff9f7819 */ /* 0x000fe4000001149e */
[----:B------:R-:W-:Y:S01]  /*2100*/  IMAD R153, R4, UR9, R19 ;  /* 0x0000000904997c24 */ /* 0x000fe2000f8e0213 */
[C---:B------:R-:W-:Y:S01]  /*2110*/  ISETP.GE.AND P1, PT, R158.reuse, UR8, PT ;  /* 0x000000089e007c0c */ /* 0x040fe2000bf26270 */
[----:B------:R-:W-:Y:S01]  /*2120*/  IMAD.SHL.U32 R19, R5, 0x100, RZ ;  /* 0x0000010005137824 */ /* 0x000fe200078e00ff */
[----:B------:R-:W-:Y:S01]  /*2130*/  IADD3 R22, P2, R158, R22, RZ ;  /* 0x000000169e167210 */ /* 0x000fe20007f5e0ff */
[----:B----4-:R-:W-:-:S03]  /*2140*/  IMAD.WIDE R20, R18, 0x2, RZ ;  /* 0x0000000212147825 */ /* 0x010fc600078e02ff */
[----:B------:R-:W-:Y:S01]  /*2150*/  ISETP.GE.OR P1, PT, R19, R152, P1 ;  /* 0x000000981300720c */ /* 0x000fe20000f26670 */
[----:B------:R-:W-:Y:S01]  /*2160*/  IMAD R6, R18, -0x2, R152 ;  /* 0xfffffffe12067824 */ /* 0x000fe200078e0298 */
[----:B------:R-:W-:Y:S01]  /*2170*/  IADD3.X R23, R159, R23, R153, P2, !PT ;  /* 0x000000179f177210 */ /* 0x000fe200017fe499 */
[----:B------:R-:W-:-:S04]  /*2180*/  IMAD.WIDE R162, R5, 0x100, R20 ;  /* 0x0000010005a27825 */ /* 0x000fc800078e0214 */
[----:B------:R-:W-:-:S06]  /*2190*/  IMAD.IADD R5, R6, 0x1, -R19 ;  /* 0x0000000106057824 */ /* 0x000fcc00078e0a13 */
[----:B------:R-:W-:Y:S05]  /*21a0*/  @P1 BRA `(.L_x_30) ;  /* 0x0000009000a41947 */ /* 0x000fea0003800000 */
[----:B------:R-:W0:Y:S01]  /*21b0*/  LDC.64 R20, c[0x0][0x6c8] ;  /* 0x0001b200ff147b82 */ /* 0x000e220000000a00 */
[----:B---3-5:R-:W-:Y:S01]  /*21c0*/  ISETP.NE.AND P2, PT, R10, RZ, PT ;  /* 0x000000ff0a00720c */ /* 0x028fe20003f45270 */
[----:B------:R-:W-:Y:S01]  /*21d0*/  IMAD.IADD R166, R16, 0x1, -R158 ;  /* 0x0000000110a67824 */ /* 0x000fe200078e0a9e */
[----:B------:R-:W-:Y:S01]  /*21e0*/  ISETP.GT.AND P1, PT, R5, RZ, PT ;  /* 0x000000ff0500720c */ /* 0x000fe20003f24270 */
[----:B------:R-:W-:Y:S03]  /*21f0*/  BSSY B0, `(.L_x_30) ;  /* 0x0000924000007945 */ /* 0x000fe60003800000 */
[----:B------:R-:W-:Y:S01]  /*2200*/  ISETP.GT.AND P5, PT, R166, RZ, P1 ;  /* 0x000000ffa600720c */ /* 0x000fe20000fa4270 */
[-C--:B0-----:R-:W-:Y:S02]  /*2210*/  IMAD R6, R163, R20.reuse, RZ ;  /* 0x00000014a3067224 */ /* 0x081fe400078e02ff */
[----:B------:R-:W-:-:S04]  /*2220*/  IMAD.WIDE.U32 R168, R162, R20, R22 ;  /* 0x00000014a2a87225 */ /* 0x000fc800078e0016 */
[----:B------:R-:W-:-:S04]  /*2230*/  IMAD R19, R162, R21, R6 ;  /* 0x00000015a2137224 */ /* 0x000fc800078e0206 */
[----:B------:R-:W-:Y:S01]  /*2240*/  IMAD.IADD R173, R169, 0x1, R19 ;  /* 0x00000001a9ad7824 */ /* 0x000fe200078e0213 */
[----:B------:R-:W-:Y:S06]  /*2250*/  @!P2 BRA `(.L_x_31) ;  /* 0x000000640068a947 */ /* 0x000fec0003800000 */
[----:B------:R-:W-:Y:S01]  /*2260*/  ULDC.64 UR8, c[0x0][0x6b8] ;  /* 0x0001ae0000087ab9 */ /* 0x000fe20000000a00 */
[----:B------:R-:W-:Y:S01]  /*2270*/  ULDC.64 UR20, c[0x0][0x6b0] ;  /* 0x0001ac0000147ab9 */ /* 0x000fe20000000a00 */
[----:B------:R-:W-:Y:S01]  /*2280*/  IMAD.WIDE.U32 R22, R4, UR8, R14 ;  /* 0x0000000804167c25 */ /* 0x000fe2000f8e000e */
[----:B------:R-:W-:Y:S01]  /*2290*/  ULDC.64 UR22, c[0x0][0x6a8] ;  /* 0x0001aa0000167ab9 */ /* 0x000fe20000000a00 */
[----:B------:R-:W0:Y:S01]  /*22a0*/  LDC.64 R160, c[0x0][0x6b0] ;  /* 0x0001ac00ffa07b82 */ /* 0x000e220000000a00 */
[----:B------:R-:W-:Y:S01]  /*22b0*/  ULDC.64 UR10, c[0x0][0x6c0] ;  /* 0x0001b000000a7ab9 */ /* 0x000fe20000000a00 */
[----:B------:R-:W-:Y:S01]  /*22c0*/  IMAD R19, R154, UR8, RZ ;  /* 0x000000089a137c24 */ /* 0x000fe2000f8e02ff */
[----:B------:R-:W-:-:S03]  /*22d0*/  IADD3 R154, P2, R158, R22, RZ ;  /* 0x000000169e9a7210 */ /* 0x000fc60007f5e0ff */
[----:B------:R-:W-:Y:S02]  /*22e0*/  IMAD R167, R4, UR9, R19 ;  /* 0x0000000904a77c24 */ /* 0x000fe4000f8e0213 */
[----:B------:R-:W-:-:S03]  /*22f0*/  IMAD R19, R163, UR20, RZ ;  /* 0x00000014a3137c24 */ /* 0x000fc6000f8e02ff */
[----:B------:R-:W-:Y:S01]  /*2300*/  IADD3.X R155, R159, R23, R167, P2, !PT ;  /* 0x000000179f9b7210 */ /* 0x000fe200017fe4a7 */
[C---:B------:R-:W-:Y:S02]  /*2310*/  IMAD R163, R162.reuse, UR21, R19 ;  /* 0x00000015a2a37c24 */ /* 0x040fe4000f8e0213 */
[----:B------:R-:W-:-:S04]  /*2320*/  IMAD.WIDE.U32 R22, R162, UR20, R154 ;  /* 0x00000014a2167c25 */ /* 0x000fc8000f8e009a */
[----:B------:R-:W-:Y:S01]  /*2330*/  IMAD.IADD R19, R23, 0x1, R163 ;  /* 0x0000000117137824 */ /* 0x000fe200078e02a3 */
[----:B------:R-:W-:-:S04]  /*2340*/  LEA R152, P2, R22, UR22, 0x2 ;  /* 0x0000001616987c11 */ /* 0x000fc8000f8410ff */
[----:B------:R-:W-:-:S05]  /*2350*/  LEA.HI.X R153, R22, UR23, R19, 0x2, P2 ;  /* 0x0000001716997c11 */ /* 0x000fca00090f1413 */
[----:B------:R-:W3:Y:S01]  /*2360*/  @P5 LDG.E.LTC128B R19, desc[UR16][R152.64] ;  /* 0x0000001098135981 */ /* 0x000ee2000c1e1920 */
[----:B------:R-:W-:Y:S01]  /*2370*/  IMAD.WIDE.U32 R156, R162, UR20, R158 ;  /* 0x00000014a29c7c25 */ /* 0x000fe2000f8e009e */
[----:B------:R-:W-:Y:S01]  /*2380*/  LEA R22, P2, R168, UR10, 0x2 ;  /* 0x0000000aa8167c11 */ /* 0x000fe2000f8410ff */
[----:B------:R-:W-:Y:S02]  /*2390*/  BSSY B1, `(.L_x_32) ;  /* 0x0000016000017945 */ /* 0x000fe40003800000 */
[----:B0-----:R-:W-:Y:S01]  /*23a0*/  IMAD.WIDE.U32 R170, R162, UR20, R160 ;  /* 0x00000014a2aa7c25 */ /* 0x001fe2000f8e00a0 */
[----:B------:R-:W-:Y:S02]  /*23b0*/  LEA.HI.X R23, R168, UR11, R173, 0x2, P2 ;  /* 0x0000000ba8177c11 */ /* 0x000fe400090f14ad */
[----:B------:R-:W-:Y:S01]  /*23c0*/  IADD3 R160, P3, R14, R156, RZ ;  /* 0x0000009c0ea07210 */ /* 0x000fe20007f7e0ff */
[----:B------:R-:W-:Y:S01]  /*23d0*/  IMAD.IADD R173, R163, 0x1, R171 ;  /* 0x00000001a3ad7824 */ /* 0x000fe200078e02ab */
[----:B------:R-:W-:-:S02]  /*23e0*/  ISETP.GT.AND P2, PT, R5, 0x1, PT ;  /* 0x000000010500780c */ /* 0x000fc40003f44270 */
[----:B------:R-:W-:Y:S02]  /*23f0*/  IADD3.X R161, R15, R163, R157, P3, !PT ;  /* 0x000000a30fa17210 */ /* 0x000fe40001ffe49d */
[----:B------:R-:W-:Y:S01]  /*2400*/  IADD3 R156, P3, R154, R170, RZ ;  /* 0x000000aa9a9c7210 */ /* 0x000fe20007f7e0ff */
[----:B------:R-:W-:-:S04]  /*2410*/  IMAD.WIDE.U32 R160, R4, UR8, R160 ;  /* 0x0000000804a07c25 */ /* 0x000fc8000f8e00a0 */
[----:B------:R-:W-:Y:S01]  /*2420*/  IMAD.X R155, R173, 0x1, R155, P3 ;  /* 0x00000001ad9b7824 */ /* 0x000fe200018e069b */
[----:B------:R-:W-:Y:S01]  /*2430*/  LEA R154, P3, R156, UR22, 0x2 ;  /* 0x000000169c9a7c11 */ /* 0x000fe2000f8610ff */
[----:B------:R-:W-:-:S03]  /*2440*/  IMAD.IADD R161, R167, 0x1, R161 ;  /* 0x00000001a7a17824 */ /* 0x000fc600078e02a1 */
[----:B------:R-:W-:Y:S02]  /*2450*/  LEA.HI.X R155, R156, UR23, R155, 0x2, P3 ;  /* 0x000000179c9b7c11 */ /* 0x000fe400098f149b */
[----:B------:R-:W-:Y:S02]  /*2460*/  LEA R162, P3, R160, UR22, 0x2 ;  /* 0x00000016a0a27c11 */ /* 0x000fe4000f8610ff */
[----:B------:R-:W-:Y:S02]  /*2470*/  LEA R156, P6, R20, R22, 0x2 ;  /* 0x00000016149c7211 */ /* 0x000fe400078c10ff */
[----:B------:R-:W-:Y:S01]  /*2480*/  LEA.HI.X R163, R160, UR23, R161, 0x2, P3 ;  /* 0x00000017a0a37c11 */ /* 0x000fe200098f14a1 */
[----:B---3--:R-:W-:-:S04]  /*2490*/  IMAD R6, R19, R10, RZ ;  /* 0x0000000a13067224 */ /* 0x008fc800078e02ff */
[----:B--2---:R-:W-:-:S05]  /*24a0*/  IMAD R169, R24, R11, R6 ;  /* 0x0000000b18a97224 */ /* 0x004fca00078e0206 */
[----:B------:R0:W-:Y:S01]  /*24b0*/  @P5 STG.E desc[UR16][R22.64], R169 ;  /* 0x000000a916005986 */ /* 0x0001e2000c101910 */
[----:B------:R-:W-:-:S13]  /*24c0*/  ISETP.GT.AND P5, PT, R166, RZ, P2 ;  /* 0x000000ffa600720c */ /* 0x000fda00017a4270 */
[----:B0-----:R-:W-:Y:S05]  /*24d0*/  @!P5 BRA `(.L_x_33) ;  /* 0x000000000004d947 */ /* 0x001fea0003800000 */
[----:B------:R0:W5:Y:S02]  /*24e0*/  LDG.E.LTC128B R19, desc[UR16][R154.64] ;  /* 0x000000109a137981 */ /* 0x000164000c1e1920 */
.L_x_33:
[----:B------:R-:W-:Y:S05]  /*24f0*/  BSYNC B1 ;  /* 0x0000000000017941 */ /* 0x000fea0003800000 */
.L_x_32:
[----:B-----5:R-:W-:Y:S01]  /*2500*/  IMAD R6, R19, R10, RZ ;  /* 0x0000000a13067224 */ /* 0x020fe200078e02ff */
[----:B------:R-:W-:Y:S01]  /*2510*/  LEA.HI.X R157, R20, R23, R21, 0x2, P6 ;  /* 0x00000017149d7211 */ /* 0x000fe200030f1415 */
[----:B------:R-:W-:Y:S01]  /*2520*/  BSSY B1, `(.L_x_34) ;  /* 0x0000008000017945 */ /* 0x000fe20003800000 */
[----:B------:R-:W-:Y:S01]  /*2530*/  ISETP.GT.AND P3, PT, R166, 0x8, P1 ;  /* 0x00000008a600780c */ /* 0x000fe20000f64270 */
[----:B------:R-:W-:Y:S01]  /*2540*/  IMAD R161, R25, R11, R6 ;  /* 0x0000000b19a17224 */ /* 0x000fe200078e0206 */
[----:B------:R-:W-:-:S04]  /*2550*/  IADD3 R24, P1, P6, R14, R170, R158 ;  /* 0x000000aa0e187210 */ /* 0x000fc80007e3e09e */
[----:B------:R1:W-:Y:S01]  /*2560*/  @P5 STG.E desc[UR16][R156.64], R161 ;  /* 0x000000a19c005986 */ /* 0x0003e2000c101910 */
[----:B------:R-:W-:-:S06]  /*2570*/  IADD3.X R25, R15, R173, R159, P1, P6 ;  /* 0x000000ad0f197210 */ /* 0x000fcc0000fec49f */
[----:B------:R-:W-:Y:S05]  /*2580*/  @!P3 BRA `(.L_x_35) ;  /* 0x000000000004b947 */ /* 0x000fea0003800000 */
[----:B------:R2:W5:Y:S02]  /*2590*/  LDG.E.LTC128B R19, desc[UR16][R162.64+0x20] ;  /* 0x00002010a2137981 */ /* 0x000564000c1e1920 */
.L_x_35:
[----:B------:R-:W-:Y:S05]  /*25a0*/  BSYNC B1 ;  /* 0x0000000000017941 */ /* 0x000fea0003800000 */
.L_x_34:
[----:B-----5:R-:W-:Y:S01]  /*25b0*/  IMAD R6, R19, R10, RZ ;  /* 0x0000000a13067224 */ /* 0x020fe200078e02ff */
[----:B------:R-:W-:Y:S01]  /*25c0*/  ISETP.GT.AND P2, PT, R166, 0x8, P2 ;  /* 0x00000008a600780c */ /* 0x000fe20001744270 */
[----:B------:R-:W-:Y:S01]  /*25d0*/  IMAD.WIDE.U32 R24, R4, UR8, R24 ;  /* 0x0000000804187c25 */ /* 0x000fe2000f8e0018 */
[----:B------:R-:W-:Y:S01]  /*25e0*/  ISETP.GT.AND P1, PT, R5, 0x8, PT ;  /* 0x000000080500780c */ /* 0x000fe20003f24270 */
[----:B------:R-:W-:Y:S01]  /*25f0*/  USHF.L.U64.HI UR11, UR20, 0x5, UR21 ;  /* 0x00000005140b7899 */ /* 0x000fe20008010215 */
[----:B------:R-:W-:Y:S01]  /*2600*/  BSSY B1, `(.L_x_36) ;  /* 0x000000a000017945 */ /* 0x000fe20003800000 */
[----:B-1----:R-:W-:Y:S01]  /*2610*/  IMAD R161, R26, R11, R6 ;  /* 0x0000000b1aa17224 */ /* 0x002fe200078e0206 */
[----:B------:R-:W-:Y:S01]  /*2620*/  LEA R158, P6, R24, UR22, 0x2 ;  /* 0x00000016189e7c11 */ /* 0x000fe2000f8c10ff */
[----:B------:R-:W-:Y:S01]  /*2630*/  IMAD.IADD R25, R167, 0x1, R25 ;  /* 0x00000001a7197824 */ /* 0x000fe200078e0219 */
[----:B------:R-:W-:Y:S01]  /*2640*/  USHF.L.U32 UR10, UR20, 0x5, URZ ;  /* 0x00000005140a7899 */ /* 0x000fe2000800063f */
[----:B------:R-:W-:Y:S01]  /*2650*/  ISETP.GT.AND P5, PT, R166, RZ, P1 ;  /* 0x000000ffa600720c */ /* 0x000fe20000fa4270 */
[----:B------:R1:W-:Y:S02]  /*2660*/  @P3 STG.E desc[UR16][R22.64+0x20], R161 ;  /* 0x000020a116003986 */ /* 0x0003e4000c101910 */
[----:B------:R-:W-:Y:S01]  /*2670*/  LEA.HI.X R159, R24, UR23, R25, 0x2, P6 ;  /* 0x00000017189f7c11 */ /* 0x000fe2000b0f1419 */
[----:B------:R-:W-:Y:S09]  /*2680*/  @!P2 BRA `(.L_x_37) ;  /* 0x000000000004a947 */ /* 0x000ff20003800000 */
[----:B------:R3:W5:Y:S02]  /*2690*/  LDG.E.LTC128B R19, desc[UR16][R158.64+0x20] ;  /* 0x000020109e137981 */ /* 0x000764000c1e1920 */
.L_x_37:
[----:B------:R-:W-:Y:S05]  /*26a0*/  BSYNC B1 ;  /* 0x0000000000017941 */ /* 0x000fea0003800000 */
.L_x_36:
[----:B-----5:R-:W-:Y:S01]  /*26b0*/  IMAD R4, R19, R10, RZ ;  /* 0x0000000a13047224 */ /* 0x020fe200078e02ff */
[----:B---3--:R-:W-:Y:S01]  /*26c0*/  IADD3 R158, P3, R152, UR10, RZ ;  /* 0x0000000a989e7c10 */ /* 0x008fe2000ff7e0ff */
[----:B--2---:R-:W-:Y:S02]  /*26d0*/  IMAD.MOV.U32 R163, RZ, RZ, R19 ;  /* 0x000000ffffa37224 */ /* 0x004fe400078e0013 */
[----:B------:R-:W-:Y:S01]  /*26e0*/  IMAD R167, R27, R11, R4 ;  /* 0x0000000b1ba77224 */ /* 0x000fe200078e0204 */
[----:B------:R-:W-:Y:S01]  /*26f0*/  IADD3.X R159, R153, UR11, RZ, P3, !PT ;  /* 0x0000000b999f7c10 */ /* 0x000fe20009ffe4ff */
[----:B------:R-:W-:Y:S02]  /*2700*/  @P2 IMAD.MOV.U32 R24, RZ, RZ, R156 ;  /* 0x000000ffff182224 */ /* 0x000fe400078e009c */
[----:B------:R-:W-:-:S05]  /*2710*/  @P2 IMAD.MOV.U32 R25, RZ, RZ, R157 ;  /* 0x000000ffff192224 */ /* 0x000fca00078e009d */
[----:B------:R2:W-:Y:S04]  /*2720*/  @P2 STG.E desc[UR16][R24.64+0x20], R167 ;  /* 0x000020a718002986 */ /* 0x0005e8000c101910 */
[----:B------:R-:W3:Y:S01]  /*2730*/  @P5 LDG.E.LTC128B R163, desc[UR16][R158.64] ;  /* 0x000000109ea35981 */ /* 0x000ee2000c1e1920 */
[C---:B------:R-:W-:Y:S01]  /*2740*/  IMAD.SHL.U32 R4, R20.reuse, 0x20, RZ ;  /* 0x0000002014047824 */ /* 0x040fe200078e00ff */
[----:B------:R-:W-:Y:S01]  /*2750*/  SHF.L.U64.HI R6, R20, 0x5, R21 ;  /* 0x0000000514067819 */ /* 0x000fe20000010215 */
[----:B------:R-:W-:Y:S01]  /*2760*/  BSSY B1, `(.L_x_38) ;  /* 0x000000c000017945 */ /* 0x000fe20003800000 */
[----:B------:R-:W-:Y:S02]  /*2770*/  ISETP.GT.AND P3, PT, R5, 0x9, PT ;  /* 0x000000090500780c */ /* 0x000fe40003f64270 */
[----:B------:R-:W-:-:S02]  /*2780*/  IADD3 R160, P6, R4, R22, RZ ;  /* 0x0000001604a07210 */ /* 0x000fc40007fde0ff */
[----:B------:R-:W-:-:S03]  /*2790*/  ISETP.GT.AND P2, PT, R166, RZ, P3 ;  /* 0x000000ffa600720c */ /* 0x000fc60001f44270 */
[----:B-1----:R-:W-:Y:S01]  /*27a0*/  IMAD.X R161, R6, 0x1, R23, P6 ;  /* 0x0000000106a17824 */ /* 0x002fe200030e0617 */
[----:B------:R-:W-:-:S04]  /*27b0*/  IADD3 R26, P6, R154, UR10, RZ ;  /* 0x0000000a9a1a7c10 */ /* 0x000fc8000ffde0ff */
[----:B------:R-:W-:Y:S01]  /*27c0*/  IADD3.X R27, R155, UR11, RZ, P6, !PT ;  /* 0x0000000b9b1b7c10 */ /* 0x000fe2000b7fe4ff */
[----:B---3--:R-:W-:-:S04]  /*27d0*/  IMAD R19, R163, R10, RZ ;  /* 0x0000000aa3137224 */ /* 0x008fc800078e02ff */
[----:B------:R-:W-:-:S05]  /*27e0*/  IMAD R19, R28, R11, R19 ;  /* 0x0000000b1c137224 */ /* 0x000fca00078e0213 */
[----:B------:R2:W-:Y:S01]  /*27f0*/  @P5 STG.E desc[UR16][R160.64], R19 ;  /* 0x00000013a0005986 */ /* 0x0005e2000c101910 */
[----:B------:R-:W-:Y:S05]  /*2800*/  @!P2 BRA `(.L_x_39) ;  /* 0x000000000004a947 */ /* 0x000fea0003800000 */
[----:B------:R1:W5:Y:S02]  /*2810*/  LDG.E.LTC128B R163, desc[UR16][R26.64] ;  /* 0x000000101aa37981 */ /* 0x000364000c1e1920 */
.L_x_39:
[----:B------:R-:W-:Y:S05]  /*2820*/  BSYNC B1 ;  /* 0x0000000000017941 */ /* 0x000fea0003800000 */
.L_x_38:
[----:B------:R-:W-:Y:S01]  /*2830*/  UIADD3 UR8, UP0, UR10, 0x20, URZ ;  /* 0x000000200a087890 */ /* 0x000fe2000ff1e03f */
[----:B------:R-:W-:Y:S01]  /*2840*/  ISETP.GT.AND P1, PT, R166, 0x8, P1 ;  /* 0x00000008a600780c */ /* 0x000fe20000f24270 */
[----:B-----5:R-:W-:Y:S01]  /*2850*/  IMAD R20, R163, R10, RZ ;  /* 0x0000000aa3147224 */ /* 0x020fe200078e02ff */
[----:B--2---:R-:W-:Y:S01]  /*2860*/  IADD3 R24, P5, R4, R156, RZ ;  /* 0x0000009c04187210 */ /* 0x004fe20007fbe0ff */
[----:B------:R-:W-:Y:S01]  /*2870*/  UIADD3.X UR9, URZ, UR11, URZ, UP0, !UPT ;  /* 0x0000000b3f097290 */ /* 0x000fe200087fe43f */
[----:B------:R-:W-:Y:S01]  /*2880*/  IMAD.MOV.U32 R167, RZ, RZ, R163 ;  /* 0x000000ffffa77224 */ /* 0x000fe200078e00a3 */
[----:B------:R-:W-:Y:S01]  /*2890*/  IADD3 R28, P6, R152, UR8, RZ ;  /* 0x00000008981c7c10 */ /* 0x000fe2000ffde0ff */
[----:B------:R-:W-:Y:S02]  /*28a0*/  IMAD R169, R29, R11, R20 ;  /* 0x0000000b1da97224 */ /* 0x000fe400078e0214 */
[----:B------:R-:W-:Y:S01]  /*28b0*/  IMAD.X R25, R6, 0x1, R157, P5 ;  /* 0x0000000106197824 */ /* 0x000fe200028e069d */
[----:B------:R-:W-:-:S04]  /*28c0*/  IADD3.X R29, R153, UR9, RZ, P6, !PT ;  /* 0x00000009991d7c10 */ /* 0x000fc8000b7fe4ff */
[----:B------:R2:W-:Y:S04]  /*28d0*/  @P2 STG.E desc[UR16][R24.64], R169 ;  /* 0x000000a918002986 */ /* 0x0005e8000c101910 */
[----:B------:R-:W3:Y:S01]  /*28e0*/  @P1 LDG.E.LTC128B R167, desc[UR16][R28.64] ;  /* 0x000000101ca71981 */ /* 0x000ee2000c1e1920 */
[----:B------:R-:W-:Y:S01]  /*28f0*/  IADD3 R20, P2, R4, 0x20, RZ ;  /* 0x0000002004147810 */ /* 0x000fe20007f5e0ff */
[----:B------:R-:W-:Y:S01]  /*2900*/  BSSY B1, `(.L_x_40) ;  /* 0x000000e000017945 */ /* 0x000fe20003800000 */
[----:B------:R-:W-:Y:S02]  /*2910*/  ISETP.GT.AND P5, PT, R166, 0x8, P3 ;  /* 0x00000008a600780c */ /* 0x000fe40001fa4270 */
[----:B------:R-:W-:Y:S01]  /*2920*/  IADD3 R22, P6, R20, R22, RZ ;  /* 0x0000001614167210 */ /* 0x000fe20007fde0ff */
[----:B------:R-:W-:Y:S01]  /*2930*/  IMAD.X R19, RZ, RZ, R6, P2 ;  /* 0x000000ffff137224 */ /* 0x000fe200010e0606 */
[----:B------:R-:W-:-:S02]  /*2940*/  IADD3 R152, P3, R154, UR8, RZ ;  /* 0x000000089a987c10 */ /* 0x000fc4000ff7e0ff */
[----:B------:R-:W-:Y:S01]  /*2950*/  ISETP.GT.AND P2, PT, R5, 0x10, PT ;  /* 0x000000100500780c */ /* 0x000fe20003f44270 */
[----:B------:R-:W-:Y:S01]  /*2960*/  IMAD.X R23, R19, 0x1, R23, P6 ;  /* 0x0000000113177824 */ /* 0x000fe200030e0617 */
[----:B------:R-:W-:Y:S02]  /*2970*/  IADD3 R162, P6, R20, R156, RZ ;  /* 0x0000009c14a27210 */ /* 0x000fe40007fde0ff */
[----:B------:R-:W-:Y:S01]  /*2980*/  IADD3.X R153, R155, UR9, RZ, P3, !PT ;  /* 0x000000099b997c10 */ /* 0x000fe20009ffe4ff */
[----:B---3--:R-:W-:-:S04]  /*2990*/  IMAD R21, R167, R10, RZ ;  /* 0x0000000aa7157224 */ /* 0x008fc800078e02ff */
[----:B------:R-:W-:-:S05]  /*29a0*/  IMAD R21, R30, R11, R21 ;  /* 0x0000000b1e157224 */ /* 0x000fca00078e0215 */
[----:B------:R2:W-:Y:S01]  /*29b0*/  @P1 STG.E desc[UR16][R22.64], R21 ;  /* 0x0000001516001986 */ /* 0x0005e2000c101910 */
[----:B------:R-:W-:Y:S05]  /*29c0*/  @!P5 BRA `(.L_x_41) ;  /* 0x000000000004d947 */ /* 0x000fea0003800000 */
[----:B------:R3:W5:Y:S02]  /*29d0*/  LDG.E.LTC128B R167, desc[UR16][R152.64] ;  /* 0x0000001098a77981 */ /* 0x000764000c1e1920 */
.L_x_41:
[----:B------:R-:W-:Y:S05]  /*29e0*/  BSYNC B1 ;  /* 0x0000000000017941 */ /* 0x000fea0003800000 */
.L_x_40:
[----:B--2--5:R-:W-:Y:S01]  /*29f0*/  IMAD R22, R167, R10, RZ ;  /* 0x0000000aa7167224 */ /* 0x024fe200078e02ff */
[----:B------:R-:W-:Y:S01]  /*2a00*/  ISETP.GT.AND P3, PT, R166, RZ, P2 ;  /* 0x000000ffa600720c */ /* 0x000fe20001764270 */
[----:B------:R-:W-:Y:S01]  /*2a10*/  IMAD.X R163, R19, 0x1, R157, P6 ;  /* 0x0000000113a37824 */ /* 0x000fe200030e069d */
[----:B------:R-:W-:Y:S01]  /*2a20*/  IADD3 R30, P1, R158, UR10, RZ ;  /* 0x0000000a9e1e7c10 */ /* 0x000fe2000ff3e0ff */
[----:B------:R-:W-:Y:S01]  /*2a30*/  IMAD R21, R31, R11, R22 ;  /* 0x0000000b1f157224 */ /* 0x000fe200078e0216 */
[----:B------:R-:W-:Y:S01]  /*2a40*/  BSSY B1, `(.L_x_42) ;  /* 0x0000006000017945 */ /* 0x000fe20003800000 */
[----:B------:R-:W-:Y:S02]  /*2a50*/  IADD3 R28, P6, R160, R4, RZ ;  /* 0x00000004a01c7210 */ /* 0x000fe40007fde0ff */
[----:B------:R-:W-:Y:S01]  /*2a60*/  IADD3.X R31, R159, UR11, RZ, P1, !PT ;  /* 0x0000000b9f1f7c10 */ /* 0x000fe20008ffe4ff */
[----:B------:R2:W-:Y:S05]  /*2a70*/  @P5 STG.E desc[UR16][R162.64], R21 ;  /* 0x00000015a2005986 */ /* 0x0005ea000c101910 */
[----:B------:R-:W-:Y:S05]  /*2a80*/  @!P3 BRA `(.L_x_43) ;  /* 0x000000000004b947 */ /* 0x000fea0003800000 */
[----:B------:R4:W5:Y:S02]  /*2a90*/  LDG.E.LTC128B R167, desc[UR16][R30.64] ;  /* 0x000000101ea77981 */ /* 0x000964000c1e1920 */
.L_x_43:
[----:B------:R-:W-:Y:S05]  /*2aa0*/  BSYNC B1 ;  /* 0x0000000000017941 */ /* 0x000fea0003800000 */
.L_x_42:
[----:B------:R-:W-:Y:S01]  /*2ab0*/  ISETP.GT.AND P1, PT, R5, 0x11, PT ;  /* 0x000000110500780c */ /* 0x000fe20003f24270 */
[----:B--2--5:R-:W-:Y:S01]  /*2ac0*/  IMAD R21, R167, R10, RZ ;  /* 0x0000000aa7157224 */ /* 0x024fe200078e02ff */
[----:B------:R-:W-:Y:S01]  /*2ad0*/  BSSY B1, `(.L_x_44) ;  /* 0x000000a000017945 */ /* 0x000fe20003800000 */
[----:B------:R-:W-:Y:S01]  /*2ae0*/  IMAD.X R29, R161, 0x1, R6, P6 ;  /* 0x00000001a11d7824 */ /* 0x000fe200030e0606 */
[----:B------:R-:W-:Y:S01]  /*2af0*/  ISETP.GT.AND P5, PT, R166, RZ, P1 ;  /* 0x000000ffa600720c */ /* 0x000fe20000fa4270 */
[----:B------:R-:W-:Y:S01]  /*2b00*/  IMAD R21, R32, R11, R21 ;  /* 0x0000000b20157224 */ /* 0x000fe200078e0215 */
[----:B------:R-:W-:-:S04]  /*2b10*/  IADD3 R22, P6, R24, R4, RZ ;  /* 0x0000000418167210 */ /* 0x000fc80007fde0ff */
[----:B------:R2:W-:Y:S01]  /*2b20*/  @P3 STG.E desc[UR16][R28.64], R21 ;  /* 0x000000151c003986 */ /* 0x0005e2000c101910 */
[----:B---3--:R-:W-:-:S04]  /*2b30*/  IADD3 R152, P3, R26, UR10, RZ ;  /* 0x0000000a1a987c10 */ /* 0x008fc8000ff7e0ff */
[----:B------:R-:W-:Y:S02]  /*2b40*/  IADD3.X R153, R27, UR11, RZ, P3, !PT ;  /* 0x0000000b1b997c10 */ /* 0x000fe40009ffe4ff */
[----:B------:R-:W-:Y:S07]  /*2b50*/  @!P5 BRA `(.L_x_45) ;  /* 0x000000000004d947 */ /* 0x000fee0003800000 */
[----:B------:R3:W5:Y:S02]  /*2b60*/  LDG.E.LTC128B R167, desc[UR16][R152.64] ;  /* 0x0000001098a77981 */ /* 0x000764000c1e1920 */
.L_x_45:
[----:B------:R-:W-:Y:S05]  /*2b70*/  BSYNC B1 ;  /* 0x0000000000017941 */ /* 0x000fea0003800000 */
.L_x_44:
[----:B-----5:R-:W-:Y:S01]  /*2b80*/  IMAD R32, R167, R10, RZ ;  /* 0x0000000aa7207224 */ /* 0x020fe200078e02ff */
[----:B------:R-:W-:Y:S01]  /*2b90*/  ISETP.GT.AND P3, PT, R166, 0x8, P2 ;  /* 0x00000008a600780c */ /* 0x000fe20001764270 */
[----:B------:R-:W-:Y:S01]  /*2ba0*/  IMAD.X R23, R25, 0x1, R6, P6 ;  /* 0x0000000119177824 */ /* 0x000fe200030e0606 */
[----:B------:R-:W-:Y:S01]  /*2bb0*/  BSSY B1, `(.L_x_46) ;  /* 0x0000007000017945 */ /* 0x000fe20003800000 */
[----:B--2---:R-:W-:Y:S01]  /*2bc0*/  IMAD R21, R33, R11, R32 ;  /* 0x0000000b21157224 */ /* 0x004fe200078e0220 */
[----:B------:R-:W-:-:S04]  /*2bd0*/  IADD3 R32, P2, R158, UR8, RZ ;  /* 0x000000089e207c10 */ /* 0x000fc8000ff5e0ff */
[----:B------:R2:W-:Y:S01]  /*2be0*/  @P5 STG.E desc[UR16][R22.64], R21 ;  /* 0x0000001516005986 */ /* 0x0005e2000c101910 */
[----:B------:R-:W-:-:S04]  /*2bf0*/  IADD3.X R33, R159, UR9, RZ, P2, !PT ;  /* 0x000000099f217c10 */ /* 0x000fc800097fe4ff */
[----:B------:R-:W-:Y:S05]  /*2c00*/  @!P3 BRA `(.L_x_47) ;  /* 0x000000000004b947 */ /* 0x000fea0003800000 */
[----:B------:R0:W5:Y:S02]  /*2c10*/  LDG.E.LTC128B R167, desc[UR16][R32.64] ;  /* 0x0000001020a77981 */ /* 0x000164000c1e1920 */
.L_x_47:
[----:B------:R-:W-:Y:S05]  /*2c20*/  BSYNC B1 ;  /* 0x0000000000017941 */ /* 0x000fea0003800000 */
.L_x_46:
[----:B0-----:R-:W-:Y:S01]  /*2c30*/  IADD3 R32, P5, R20, R160, RZ ;  /* 0x000000a014207210 */ /* 0x001fe20007fbe0ff */
[----:B--2--5:R-:W-:Y:S01]  /*2c40*/  IMAD R21, R167, R10, RZ ;  /* 0x0000000aa7157224 */ /* 0x024fe200078e02ff */
[----:B------:R-:W-:Y:S01]  /*2c50*/  ISETP.GT.AND P1, PT, R166, 0x8, P1 ;  /* 0x00000008a600780c */ /* 0x000fe20000f24270 */
[----:B------:R-:W-:Y:S01]  /*2c60*/  BSSY B1, `(.L_x_48) ;  /* 0x000000a000017945 */ /* 0x000fe20003800000 */
[----:B-1----:R-:W-:Y:S01]  /*2c70*/  IADD3 R26, P6, R26, UR8, RZ ;  /* 0x000000081a1a7c10 */ /* 0x002fe2000ffde0ff */
[----:B------:R-:W-:Y:S01]  /*2c80*/  IMAD R21, R34, R11, R21 ;  /* 0x0000000b22157224 */ /* 0x000fe200078e0215 */
[----:B------:R-:W-:Y:S01]  /*2c90*/  ISETP.GT.AND P2, PT, R5, 0x18, PT ;  /* 0x000000180500780c */ /* 0x000fe20003f44270 */
[----:B------:R-:W-:Y:S01]  /*2ca0*/  IMAD.X R33, R19, 0x1, R161, P5 ;  /* 0x0000000113217824 */ /* 0x000fe200028e06a1 */
[----:B------:R-:W-:Y:S02]  /*2cb0*/  IADD3 R154, P5, R20, R24, RZ ;  /* 0x00000018149a7210 */ /* 0x000fe40007fbe0ff */
[----:B------:R-:W-:-:S02]  /*2cc0*/  IADD3.X R27, R27, UR9, RZ, P6, !PT ;  /* 0x000000091b1b7c10 */ /* 0x000fc4000b7fe4ff */
[----:B------:R0:W-:Y:S03]  /*2cd0*/  @P3 STG.E desc[UR16][R32.64], R21 ;  /* 0x0000001520003986 */ /* 0x0001e6000c101910 */
[----:B------:R-:W-:Y:S06]  /*2ce0*/  @!P1 BRA `(.L_x_49) ;  /* 0x0000000000049947 */ /* 0x000fec0003800000 */
[----:B------:R1:W5:Y:S02]  /*2cf0*/  LDG.E.LTC128B R167, desc[UR16][R26.64] ;  /* 0x000000101aa77981 */ /* 0x000364000c1e1920 */
.L_x_49:
[----:B------:R-:W-:Y:S05]  /*2d00*/  BSYNC B1 ;  /* 0x0000000000017941 */ /* 0x000fea0003800000 */
.L_x_48:
[----:B-----5:R-:W-:Y:S01]  /*2d10*/  IMAD R24, R167, R10, RZ ;  /* 0x0000000aa7187224 */ /* 0x020fe200078e02ff */
[----:B------:R-:W-:Y:S01]  /*2d20*/  ISETP.GT.AND P3, PT, R166, RZ, P2 ;  /* 0x000000ffa600720c */ /* 0x000fe20001764270 */
[----:B------:R-:W-:Y:S01]  /*2d30*/  IMAD.X R155, R19, 0x1, R25, P5 ;  /* 0x00000001139b7824 */ /* 0x000fe200028e0619 */
[----:B0-----:R-:W-:Y:S01]  /*2d40*/  IADD3 R32, P6, R30, UR10, RZ ;  /* 0x0000000a1e207c10 */ /* 0x001fe2000ffde0ff */
[----:B------:R-:W-:Y:S01]  /*2d50*/  IMAD R35, R35, R11, R24 ;  /* 0x0000000b23237224 */ /* 0x000fe200078e0218 */
[----:B------:R-:W-:Y:S01]  /*2d60*/  BSSY B1, `(.L_x_50) ;  /* 0x0000006000017945 */ /* 0x000fe20003800000 */
[----:B-1----:R-:W-:Y:S02]  /*2d70*/  IADD3 R26, P5, R28, R4, RZ ;  /* 0x000000041c1a7210 */ /* 0x002fe40007fbe0ff */
[----:B------:R-:W-:Y:S01]  /*2d80*/  IADD3.X R33, R31, UR11, RZ, P6, !PT ;  /* 0x0000000b1f217c10 */ /* 0x000fe2000b7fe4ff */
[----:B------:R0:W-:Y:S05]  /*2d90*/  @P1 STG.E desc[UR16][R154.64], R35 ;  /* 0x000000239a001986 */ /* 0x0001ea000c101910 */
[----:B------:R-:W-:Y:S05]  /*2da0*/  @!P3 BRA `(.L_x_51) ;  /* 0x000000000004b947 */ /* 0x000fea0003800000 */
[----:B------:R1:W5:Y:S02]  /*2db0*/  LDG.E.LTC128B R167, desc[UR16][R32.64] ;  /* 0x0000001020a77981 */ /* 0x000364000c1e1920 */
.L_x_51:
[----:B------:R-:W-:Y:S05]  /*2dc0*/  BSYNC B1 ;  /* 0x0000000000017941 */ /* 0x000fea0003800000 */
.L_x_50:
[----:B------:R-:W-:Y:S01]  /*2dd0*/  ISETP.GT.AND P1, PT, R5, 0x19, PT ;  /* 0x000000190500780c */ /* 0x000fe20003f24270 */
[----:B------:R-:W-:Y:S01]  /*2de0*/  IMAD.X R27, R29, 0x1, R6, P5 ;  /* 0x000000011d1b7824 */ /* 0x000fe200028e0606 */
[----:B------:R-:W-:Y:S01]  /*2df0*/  BSSY B1, `(.L_x_52) ;  /* 0x000000a000017945 */ /* 0x000fe20003800000 */
[----:B-----5:R-:W-:Y:S01]  /*2e00*/  IMAD R21, R167, R10, RZ ;  /* 0x0000000aa7157224 */ /* 0x020fe200078e02ff */
[----:B------:R-:W-:Y:S02]  /*2e10*/  ISETP.GT.AND P5, PT, R166, RZ, P1 ;  /* 0x000000ffa600720c */ /* 0x000fe40000fa4270 */
[----:B------:R-:W-:Y:S01]  /*2e20*/  IADD3 R24, P6, R22, R4, RZ ;  /* 0x0000000416187210 */ /* 0x000fe20007fde0ff */
[----:B------:R-:W-:-:S05]  /*2e30*/  IMAD R21, R36, R11, R21 ;  /* 0x0000000b24157224 */ /* 0x000fca00078e0215 */
[----:B------:R2:W-:Y:S01]  /*2e40*/  @P3 STG.E desc[UR16][R26.64], R21 ;  /* 0x000000151a003986 */ /* 0x0005e2000c101910 */
[----:B------:R-:W-:-:S04]  /*2e50*/  IADD3 R34, P3, R152, UR10, RZ ;  /* 0x0000000a98227c10 */ /* 0x000fc8000ff7e0ff */
[----:B0-----:R-:W-:Y:S01]  /*2e60*/  IADD3.X R35, R153, UR11, RZ, P3, !PT ;  /* 0x0000000b99237c10 */ /* 0x001fe20009ffe4ff */
[----:B------:R-:W-:Y:S08]  /*2e70*/  @!P5 BRA `(.L_x_53) ;  /* 0x000000000004d947 */ /* 0x000ff00003800000 */
[----:B------:R0:W5:Y:S02]  /*2e80*/  LDG.E.LTC128B R167, desc[UR16][R34.64] ;  /* 0x0000001022a77981 */ /* 0x000164000c1e1920 */
.L_x_53:
[----:B------:R-:W-:Y:S05]  /*2e90*/  BSYNC B1 ;  /* 0x0000000000017941 */ /* 0x000fea0003800000 */
.L_x_52:
[----:B-----5:R-:W-:Y:S01]  /*2ea0*/  IMAD R36, R167, R10, RZ ;  /* 0x0000000aa7247224 */ /* 0x020fe200078e02ff */
[----:B------:R-:W-:Y:S01]  /*2eb0*/  ISETP.GT.AND P3, PT, R166, 0x8, P2 ;  /* 0x00000008a600780c */ /* 0x000fe20001764270 */
[----:B------:R-:W-:Y:S01]  /*2ec0*/  IMAD.X R25, R23, 0x1, R6, P6 ;  /* 0x0000000117197824 */ /* 0x000fe200030e0606 */
[----:B----4-:R-:W-:Y:S01]  /*2ed0*/  IADD3 R30, P2, R30, UR8, RZ ;  /* 0x000000081e1e7c10 */ /* 0x010fe2000ff5e0ff */
[----:B------:R-:W-:Y:S01]  /*2ee0*/  IMAD R37, R37, R11, R36 ;  /* 0x0000000b25257224 */ /* 0x000fe200078e0224 */
[----:B------:R-:W-:Y:S02]  /*2ef0*/  BSSY B1, `(.L_x_54) ;  /* 0x0000005000017945 */ /* 0x000fe40003800000 */
[----:B------:R-:W-:Y:S02]  /*2f00*/  IADD3.X R31, R31, UR9, RZ, P2, !PT ;  /* 0x000000091f1f7c10 */ /* 0x000fe400097fe4ff */
[----:B------:R4:W-:Y:S05]  /*2f10*/  @P5 STG.E desc[UR16][R24.64], R37 ;  /* 0x0000002518005986 */ /* 0x0009ea000c101910 */
[----:B------:R-:W-:Y:S05]  /*2f20*/  @!P3 BRA `(.L_x_55) ;  /* 0x000000000004b947 */ /* 0x000fea0003800000 */
[----:B------:R0:W5:Y:S02]  /*2f30*/  LDG.E.LTC128B R167, desc[UR16][R30.64] ;  /* 0x000000101ea77981 */ /* 0x000164000c1e1920 */
.L_x_55:
[----:B------:R-:W-:Y:S05]  /*2f40*/  BSYNC B1 ;  /* 0x0000000000017941 */ /* 0x000fea0003800000 */
.L_x_54:
[----:B------:R-:W-:Y:S01]  /*2f50*/  IADD3 R28, P5, R28, R20, RZ ;  /* 0x000000141c1c7210 */ /* 0x000fe20007fbe0ff */
[----:B--2--5:R-:W-:Y:S01]  /*2f60*/  IMAD R21, R167, R10, RZ ;  /* 0x0000000aa7157224 */ /* 0x024fe200078e02ff */
[----:B------:R-:W-:Y:S01]  /*2f70*/  ISETP.GT.AND P1, PT, R166, 0x8, P1 ;  /* 0x00000008a600780c */ /* 0x000fe20000f24270 */
[----:B------:R-:W-:Y:S01]  /*2f80*/  BSSY B1, `(.L_x_56) ;  /* 0x000000a000017945 */ /* 0x000fe20003800000 */
[----:B0-----:R-:W-:Y:S01]  /*2f90*/  IADD3 R30, P6, R152, UR8, RZ ;  /* 0x00000008981e7c10 */ /* 0x001fe2000ffde0ff */
        /* <DEDUP_REMOVED lines=8> */
.L_x_57:
[----:B------:R-:W-:Y:S05]  /*3020*/  BSYNC B1 ;  /* 0x0000000000017941 */ /* 0x000fea0003800000 */
.L_x_56:
[----:B-----5:R-:W-:Y:S01]  /*3030*/  IMAD R22, R167, R10, RZ ;  /* 0x0000000aa7167224 */ /* 0x020fe200078e02ff */
[----:B------:R-:W-:Y:S01]  /*3040*/  ISETP.GT.AND P3, PT, R166, RZ, P2 ;  /* 0x000000ffa600720c */ /* 0x000fe20001764270 */
[----:B----4-:R-:W-:Y:S01]  /*3050*/  IMAD.X R37, R23, 0x1, R19, P5 ;  /* 0x0000000117257824 */ /* 0x010fe200028e0613 */
[----:B------:R-:W-:Y:S01]  /*3060*/  IADD3 R38, P6, R32, UR10, RZ ;  /* 0x0000000a20267c10 */ /* 0x000fe2000ffde0ff */
[----:B0-----:R-:W-:Y:S01]  /*3070*/  IMAD R21, R39, R11, R22 ;  /* 0x0000000b27157224 */ /* 0x001fe200078e0216 */
[----:B------:R-:W-:Y:S01]  /*3080*/  BSSY B1, `(.L_x_58) ;  /* 0x0000006000017945 */ /* 0x000fe20003800000 */
[----:B------:R-:W-:Y:S02]  /*3090*/  IADD3 R28, P5, R26, R4, RZ ;  /* 0x000000041a1c7210 */ /* 0x000fe40007fbe0ff */
[----:B------:R-:W-:Y:S01]  /*30a0*/  IADD3.X R39, R33, UR11, RZ, P6, !PT ;  /* 0x0000000b21277c10 */ /* 0x000fe2000b7fe4ff */
[----:B------:R0:W-:Y:S05]  /*30b0*/  @P1 STG.E desc[UR16][R36.64], R21 ;  /* 0x0000001524001986 */ /* 0x0001ea000c101910 */
[----:B------:R-:W-:Y:S05]  /*30c0*/  @!P3 BRA `(.L_x_59) ;  /* 0x000000000004b947 */ /* 0x000fea0003800000 */
[----:B------:R4:W5:Y:S02]  /*30d0*/  LDG.E.LTC128B R167, desc[UR16][R38.64] ;  /* 0x0000001026a77981 */ /* 0x000964000c1e1920 */
.L_x_59:
[----:B------:R-:W-:Y:S05]  /*30e0*/  BSYNC B1 ;  /* 0x0000000000017941 */ /* 0x000fea0003800000 */
.L_x_58:
[----:B------:R-:W-:Y:S01]  /*30f0*/  ISETP.GT.AND P1, PT, R5, 0x21, PT ;  /* 0x000000210500780c */ /* 0x000fe20003f24270 */
[----:B------:R-:W-:Y:S01]  /*3100*/  IMAD.X R29, R27, 0x1, R6, P5 ;  /* 0x000000011b1d7824 */ /* 0x000fe200028e0606 */
[----:B------:R-:W-:Y:S01]  /*3110*/  BSSY B1, `(.L_x_60) ;  /* 0x000000a000017945 */ /* 0x000fe20003800000 */
[----:B0----5:R-:W-:Y:S01]  /*3120*/  IMAD R21, R167, R10, RZ ;  /* 0x0000000aa7157224 */ /* 0x021fe200078e02ff */
[----:B------:R-:W-:Y:S02]  /*3130*/  ISETP.GT.AND P5, PT, R166, RZ, P1 ;  /* 0x000000ffa600720c */ /* 0x000fe40000fa4270 */
[----:B------:R-:W-:Y:S01]  /*3140*/  IADD3 R22, P6, R24, R4, RZ ;  /* 0x0000000418167210 */ /* 0x000fe20007fde0ff */
[----:B------:R-:W-:-:S05]  /*3150*/  IMAD R21, R40, R11, R21 ;  /* 0x0000000b28157224 */ /* 0x000fca00078e0215 */
[----:B------:R0:W-:Y:S01]  /*3160*/  @P3 STG.E desc[UR16][R28.64], R21 ;  /* 0x000000151c003986 */ /* 0x0001e2000c101910 */
[----:B--2---:R-:W-:-:S04]  /*3170*/  IADD3 R30, P3, R34, UR10, RZ ;  /* 0x0000000a221e7c10 */ /* 0x004fc8000ff7e0ff */
[----:B------:R-:W-:Y:S01]  /*3180*/  IADD3.X R31, R35, UR11, RZ, P3, !PT ;  /* 0x0000000b231f7c10 */ /* 0x000fe20009ffe4ff */
[----:B------:R-:W-:Y:S08]  /*3190*/  @!P5 BRA `(.L_x_61) ;  /* 0x000000000004d947 */ /* 0x000ff00003800000 */
[----:B------:R2:W5:Y:S02]  /*31a0*/  LDG.E.LTC128B R167, desc[UR16][R30.64] ;  /* 0x000000101ea77981 */ /* 0x000564000c1e1920 */
.L_x_61:
[----:B------:R-:W-:Y:S05]  /*31b0*/  BSYNC B1 ;  /* 0x0000000000017941 */ /* 0x000fea0003800000 */
.L_x_60:
[----:B-----5:R-:W-:Y:S01]  /*31c0*/  IMAD R36, R167, R10, RZ ;  /* 0x0000000aa7247224 */ /* 0x020fe200078e02ff */
[----:B------:R-:W-:Y:S01]  /*31d0*/  ISETP.GT.AND P3, PT, R166, 0x8, P2 ;  /* 0x00000008a600780c */ /* 0x000fe20001764270 */
[----:B------:R-:W-:Y:S01]  /*31e0*/  IMAD.X R23, R25, 0x1, R6, P6 ;  /* 0x0000000119177824 */ /* 0x000fe200030e0606 */
[----:B-1----:R-:W-:Y:S01]  /*31f0*/  IADD3 R32, P2, R32, UR8, RZ ;  /* 0x0000000820207c10 */ /* 0x002fe2000ff5e0ff */
[----:B------:R-:W-:Y:S01]  /*3200*/  IMAD R41, R41, R11, R36 ;  /* 0x0000000b29297224 */ /* 0x000fe200078e0224 */
[----:B------:R-:W-:Y:S02]  /*3210*/  BSSY B1, `(.L_x_62) ;  /* 0x0000005000017945 */ /* 0x000fe40003800000 */
[----:B------:R-:W-:Y:S02]  /*3220*/  IADD3.X R33, R33, UR9, RZ, P2, !PT ;  /* 0x0000000921217c10 */ /* 0x000fe400097fe4ff */
[----:B------:R1:W-:Y:S05]  /*3230*/  @P5 STG.E desc[UR16][R22.64], R41 ;  /* 0x0000002916005986 */ /* 0x0003ea000c101910 */
[----:B------:R-:W-:Y:S05]  /*3240*/  @!P3 BRA `(.L_x_63) ;  /* 0x000000000004b947 */ /* 0x000fea0003800000 */
[----:B------:R0:W5:Y:S02]  /*3250*/  LDG.E.LTC128B R167, desc[UR16][R32.64] ;  /* 0x0000001020a77981 */ /* 0x000164000c1e1920 */
.L_x_63:
[----:B------:R-:W-:Y:S05]  /*3260*/  BSYNC B1 ;  /* 0x0000000000017941 */ /* 0x000fea0003800000 */
.L_x_62:
[----:B------:R-:W-:Y:S01]  /*3270*/  IADD3 R26, P5, R26, R20, RZ ;  /* 0x000000141a1a7210 */ /* 0x000fe20007fbe0ff */
[----:B0----5:R-:W-:Y:S01]  /*3280*/  IMAD R21, R167, R10, RZ ;  /* 0x0000000aa7157224 */ /* 0x021fe200078e02ff */
[----:B------:R-:W-:Y:S01]  /*3290*/  ISETP.GT.AND P1, PT, R166, 0x8, P1 ;  /* 0x00000008a600780c */ /* 0x000fe20000f24270 */
[----:B------:R-:W-:Y:S01]  /*32a0*/  BSSY B1, `(.L_x_64) ;  /* 0x000000a000017945 */ /* 0x000fe20003800000 */
[----:B------:R-:W-:Y:S01]  /*32b0*/  IADD3 R32, P6, R34, UR8, RZ ;  /* 0x0000000822207c10 */ /* 0x000fe2000ffde0ff */
        /* <DEDUP_REMOVED lines=8> */
.L_x_65:
[----:B------:R-:W-:Y:S05]  /*3340*/  BSYNC B1 ;  /* 0x0000000000017941 */ /* 0x000fea0003800000 */
.L_x_64:
[----:B-----5:R-:W-:Y:S01]  /*3350*/  IMAD R24, R167, R10, RZ ;  /* 0x0000000aa7187224 */ /* 0x020fe200078e02ff */
[----:B------:R-:W-:Y:S01]  /*3360*/  ISETP.GT.AND P3, PT, R166, RZ, P2 ;  /* 0x000000ffa600720c */ /* 0x000fe20001764270 */
[----:B------:R-:W-:Y:S01]  /*3370*/  IMAD.X R37, R25, 0x1, R19, P5 ;  /* 0x0000000119257824 */ /* 0x000fe200028e0613 */
[----:B0-----:R-:W-:Y:S01]  /*3380*/  IADD3 R32, P6, R38, UR10, RZ ;  /* 0x0000000a26207c10 */ /* 0x001fe2000ffde0ff */
[----:B------:R-:W-:Y:S01]  /*3390*/  IMAD R43, R43, R11, R24 ;  /* 0x0000000b2b2b7224 */ /* 0x000fe200078e0218 */
[----:B------:R-:W-:Y:S01]  /*33a0*/  BSSY B1, `(.L_x_66) ;  /* 0x0000006000017945 */ /* 0x000fe20003800000 */
[----:B------:R-:W-:Y:S02]  /*33b0*/  IADD3 R26, P5, R28, R4, RZ ;  /* 0x000000041c1a7210 */ /* 0x000fe40007fbe0ff */
[----:B------:R-:W-:Y:S01]  /*33c0*/  IADD3.X R33, R39, UR11, RZ, P6, !PT ;  /* 0x0000000b27217c10 */ /* 0x000fe2000b7fe4ff */
[----:B------:R0:W-:Y:S05]  /*33d0*/  @P1 STG.E desc[UR16][R36.64], R43 ;  /* 0x0000002b24001986 */ /* 0x0001ea000c101910 */
[----:B------:R-:W-:Y:S05]  /*33e0*/  @!P3 BRA `(.L_x_67) ;  /* 0x000000000004b947 */ /* 0x000fea0003800000 */
[----:B------:R0:W5:Y:S02]  /*33f0*/  LDG.E.LTC128B R167, desc[UR16][R32.64] ;  /* 0x0000001020a77981 */ /* 0x000164000c1e1920 */
.L_x_67:
[----:B------:R-:W-:Y:S05]  /*3400*/  BSYNC B1 ;  /* 0x0000000000017941 */ /* 0x000fea0003800000 */
.L_x_66:
        /* <DEDUP_REMOVED lines=9> */
[----:B------:R-:W-:Y:S01]  /*34a0*/  IADD3.X R35, R31, UR11, RZ, P3, !PT ;  /* 0x0000000b1f237c10 */ /* 0x000fe20009ffe4ff */
[----:B------:R-:W-:Y:S08]  /*34b0*/  @!P5 BRA `(.L_x_69) ;  /* 0x000000000004d947 */ /* 0x000ff00003800000 */
[----:B------:R0:W5:Y:S02]  /*34c0*/  LDG.E.LTC128B R167, desc[UR16][R34.64] ;  /* 0x0000001022a77981 */ /* 0x000164000c1e1920 */
.L_x_69:
[----:B------:R-:W-:Y:S05]  /*34d0*/  BSYNC B1 ;  /* 0x0000000000017941 */ /* 0x000fea0003800000 */
.L_x_68:
[----:B0----5:R-:W-:Y:S01]  /*34e0*/  IMAD R36, R167, R10, RZ ;  /* 0x0000000aa7247224 */ /* 0x021fe200078e02ff */
[----:B------:R-:W-:Y:S01]  /*34f0*/  ISETP.GT.AND P3, PT, R166, 0x8, P2 ;  /* 0x00000008a600780c */ /* 0x000fe20001764270 */
[----:B------:R-:W-:Y:S01]  /*3500*/  IMAD.X R25, R23, 0x1, R6, P6 ;  /* 0x0000000117197824 */ /* 0x000fe200030e0606 */
[----:B------:R-:W-:Y:S01]  /*3510*/  BSSY B1, `(.L_x_70) ;  /* 0x0000007000017945 */ /* 0x000fe20003800000 */
[----:B------:R-:W-:Y:S01]  /*3520*/  IMAD R45, R45, R11, R36 ;  /* 0x0000000b2d2d7224 */ /* 0x000fe200078e0224 */
[----:B------:R-:W-:-:S04]  /*3530*/  IADD3 R36, P2, R38, UR8, RZ ;  /* 0x0000000826247c10 */ /* 0x000fc8000ff5e0ff */
[----:B------:R0:W-:Y:S01]  /*3540*/  @P5 STG.E desc[UR16][R24.64], R45 ;  /* 0x0000002d18005986 */ /* 0x0001e2000c101910 */
[----:B------:R-:W-:-:S04]  /*3550*/  IADD3.X R37, R39, UR9, RZ, P2, !PT ;  /* 0x0000000927257c10 */ /* 0x000fc800097fe4ff */
[----:B------:R-:W-:Y:S05]  /*3560*/  @!P3 BRA `(.L_x_71) ;  /* 0x000000000004b947 */ /* 0x000fea0003800000 */
[----:B------:R0:W5:Y:S02]  /*3570*/  LDG.E.LTC128B R167, desc[UR16][R36.64] ;  /* 0x0000001024a77981 */ /* 0x000164000c1e1920 */
.L_x_71:
[----:B------:R-:W-:Y:S05]  /*3580*/  BSYNC B1 ;  /* 0x0000000000017941 */ /* 0x000fea0003800000 */
.L_x_70:
[----:B------:R-:W-:Y:S01]  /*3590*/  IADD3 R28, P5, R28, R20, RZ ;  /* 0x000000141c1c7210 */ /* 0x000fe20007fbe0ff */
[----:B-----5:R-:W-:Y:S01]  /*35a0*/  IMAD R21, R167, R10, RZ ;  /* 0x0000000aa7157224 */ /* 0x020fe200078e02ff */
[----:B------:R-:W-:Y:S01]  /*35b0*/  ISETP.GT.AND P1, PT, R166, 0x8, P1 ;  /* 0x00000008a600780c */ /* 0x000fe20000f24270 */
[----:B------:R-:W-:Y:S01]  /*35c0*/  BSSY B1, `(.L_x_72) ;  /* 0x000000a000017945 */ /* 0x000fe20003800000 */
[----:B--2---:R-:W-:Y:S01]  /*35d0*/  IADD3 R30, P6, R30, UR8, RZ ;  /* 0x000000081e1e7c10 */ /* 0x004fe2000ffde0ff */
[----:B------:R-:W-:Y:S01]  /*35e0*/  IMAD R21, R46, R11, R21 ;  /* 0x0000000b2e157224 */ /* 0x000fe200078e0215 */
[----:B------:R-:W-:Y:S01]  /*35f0*/  ISETP.GT.AND P2, PT, R5, 0x30, PT ;  /* 0x000000300500780c */ /* 0x000fe20003f44270 */
[----:B------:R-:W-:Y:S01]  /*3600*/  IMAD.X R29, R29, 0x1, R19, P5 ;  /* 0x000000011d1d7824 */ /* 0x000fe200028e0613 */
[----:B0-----:R-:W-:Y:S02]  /*3610*/  IADD3 R36, P5, R22, R20, RZ ;  /* 0x0000001416247210 */ /* 0x001fe40007fbe0ff */
[----:B------:R-:W-:-:S02]  /*3620*/  IADD3.X R31, R31, UR9, RZ, P6, !PT ;  /* 0x000000091f1f7c10 */ /* 0x000fc4000b7fe4ff */
[----:B------:R0:W-:Y:S03]  /*3630*/  @P3 STG.E desc[UR16][R28.64], R21 ;  /* 0x000000151c003986 */ /* 0x0001e6000c101910 */
[----:B------:R-:W-:Y:S06]  /*3640*/  @!P1 BRA `(.L_x_73) ;  /* 0x0000000000049947 */ /* 0x000fec0003800000 */
[----:B------:R2:W5:Y:S02]  /*3650*/  LDG.E.LTC128B R167, desc[UR16][R30.64] ;  /* 0x000000101ea77981 */ /* 0x000564000c1e1920 */
.L_x_73:
[----:B------:R-:W-:Y:S05]  /*3660*/  BSYNC B1 ;  /* 0x0000000000017941 */ /* 0x000fea0003800000 */
.L_x_72:
[----:B-1---5:R-:W-:Y:S01]  /*3670*/  IMAD R22, R167, R10, RZ ;  /* 0x0000000aa7167224 */ /* 0x022fe200078e02ff */
[----:B------:R-:W-:Y:S01]  /*3680*/  ISETP.GT.AND P3, PT, R166, RZ, P2 ;  /* 0x000000ffa600720c */ /* 0x000fe20001764270 */
[----:B------:R-:W-:Y:S01]  /*3690*/  IMAD.X R37, R23, 0x1, R19, P5 ;  /* 0x0000000117257824 */ /* 0x000fe200028e0613 */
[----:B0-----:R-:W-:Y:S01]  /*36a0*/  IADD3 R28, P6, R32, UR10, RZ ;  /* 0x0000000a201c7c10 */ /* 0x001fe2000ffde0ff */
[----:B------:R-:W-:Y:S01]  /*36b0*/  IMAD R47, R47, R11, R22 ;  /* 0x0000000b2f2f7224 */ /* 0x000fe200078e0216 */
[----:B------:R-:W-:Y:S01]  /*36c0*/  BSSY B1, `(.L_x_74) ;  /* 0x0000006000017945 */ /* 0x000fe20003800000 */
[----:B--2---:R-:W-:Y:S02]  /*36d0*/  IADD3 R30, P5, R26, R4, RZ ;  /* 0x000000041a1e7210 */ /* 0x004fe40007fbe0ff */
[----:B------:R-:W-:Y:S01]  /*36e0*/  IADD3.X R29, R33, UR11, RZ, P6, !PT ;  /* 0x0000000b211d7c10 */ /* 0x000fe2000b7fe4ff */
[----:B------:R0:W-:Y:S05]  /*36f0*/  @P1 STG.E desc[UR16][R36.64], R47 ;  /* 0x0000002f24001986 */ /* 0x0001ea000c101910 */
[----:B------:R-:W-:Y:S05]  /*3700*/  @!P3 BRA `(.L_x_75) ;  /* 0x000000000004b947 */ /* 0x000fea0003800000 */
[----:B------:R1:W5:Y:S02]  /*3710*/  LDG.E.LTC128B R167, desc[UR16][R28.64] ;  /* 0x000000101ca77981 */ /* 0x000364000c1e1920 */
.L_x_75:
[----:B------:R-:W-:Y:S05]  /*3720*/  BSYNC B1 ;  /* 0x0000000000017941 */ /* 0x000fea0003800000 */
.L_x_74:
        /* <DEDUP_REMOVED lines=8> */
[----:B0-----:R-:W-:-:S04]  /*37b0*/  IADD3 R36, P3, R34, UR10, RZ ;  /* 0x0000000a22247c10 */ /* 0x001fc8000ff7e0ff */
[----:B------:R-:W-:Y:S01]  /*37c0*/  IADD3.X R37, R35, UR11, RZ, P3, !PT ;  /* 0x0000000b23257c10 */ /* 0x000fe20009ffe4ff */
[----:B------:R-:W-:Y:S08]  /*37d0*/  @!P5 BRA `(.L_x_77) ;  /* 0x000000000004d947 */ /* 0x000ff00003800000 */
[----:B------:R0:W5:Y:S02]  /*37e0*/  LDG.E.LTC128B R167, desc[UR16][R36.64] ;  /* 0x0000001024a77981 */ /* 0x000164000c1e1920 */
.L_x_77:
[----:B------:R-:W-:Y:S05]  /*37f0*/  BSYNC B1 ;  /* 0x0000000000017941 */ /* 0x000fea0003800000 */
.L_x_76:
[----:B----45:R-:W-:Y:S01]  /*3800*/  IMAD R38, R167, R10, RZ ;  /* 0x0000000aa7267224 */ /* 0x030fe200078e02ff */
[----:B------:R-:W-:Y:S01]  /*3810*/  ISETP.GT.AND P3, PT, R166, 0x8, P2 ;  /* 0x00000008a600780c */ /* 0x000fe20001764270 */
[----:B------:R-:W-:Y:S01]  /*3820*/  IMAD.X R23, R25, 0x1, R6, P6 ;  /* 0x0000000119177824 */ /* 0x000fe200030e0606 */
[----:B------:R-:W-:Y:S01]  /*3830*/  IADD3 R32, P2, R32, UR8, RZ ;  /* 0x0000000820207c10 */ /* 0x000fe2000ff5e0ff */
[----:B------:R-:W-:Y:S01]  /*3840*/  IMAD R49, R49, R11, R38 ;  /* 0x0000000b31317224 */ /* 0x000fe200078e0226 */
[----:B------:R-:W-:Y:S02]  /*3850*/  BSSY B1, `(.L_x_78) ;  /* 0x0000005000017945 */ /* 0x000fe40003800000 */
[----:B------:R-:W-:Y:S02]  /*3860*/  IADD3.X R33, R33, UR9, RZ, P2, !PT ;  /* 0x0000000921217c10 */ /* 0x000fe400097fe4ff */
[----:B------:R4:W-:Y:S05]  /*3870*/  @P5 STG.E desc[UR16][R22.64], R49 ;  /* 0x0000003116005986 */ /* 0x0009ea000c101910 */
[----:B------:R-:W-:Y:S05]  /*3880*/  @!P3 BRA `(.L_x_79) ;  /* 0x000000000004b947 */ /* 0x000fea0003800000 */
[----:B------:R0:W5:Y:S02]  /*3890*/  LDG.E.LTC128B R167, desc[UR16][R32.64] ;  /* 0x0000001020a77981 */ /* 0x000164000c1e1920 */
.L_x_79:
[----:B------:R-:W-:Y:S05]  /*38a0*/  BSYNC B1 ;  /* 0x0000000000017941 */ /* 0x000fea0003800000 */
.L_x_78:
        /* <DEDUP_REMOVED lines=13> */
.L_x_81:
[----:B------:R-:W-:Y:S05]  /*3980*/  BSYNC B1 ;  /* 0x0000000000017941 */ /* 0x000fea0003800000 */
.L_x_80:
[----:B-----5:R-:W-:Y:S01]  /*3990*/  IMAD R24, R167, R10, RZ ;  /* 0x0000000aa7187224 */ /* 0x020fe200078e02ff */
[----:B------:R-:W-:Y:S01]  /*39a0*/  ISETP.GT.AND P3, PT, R166, RZ, P2 ;  /* 0x000000ffa600720c */ /* 0x000fe20001764270 */
[----:B------:R-:W-:Y:S01]  /*39b0*/  IMAD.X R39, R25, 0x1, R19, P5 ;  /* 0x0000000119277824 */ /* 0x000fe200028e0613 */
[----:B------:R-:W-:Y:S01]  /*39c0*/  BSSY B1, `(.L_x_82) ;  /* 0x0000008000017945 */ /* 0x000fe20003800000 */
[----:B------:R-:W-:Y:S01]  /*39d0*/  IMAD R51, R51, R11, R24 ;  /* 0x0000000b33337224 */ /* 0x000fe200078e0218 */
[----:B------:R-:W-:Y:S02]  /*39e0*/  IADD3 R24, P6, R28, UR10, RZ ;  /* 0x0000000a1c187c10 */ /* 0x000fe4000ffde0ff */
[----:B0-----:R-:W-:Y:S02]  /*39f0*/  IADD3 R26, P5, R30, R4, RZ ;  /* 0x000000041e1a7210 */ /* 0x001fe40007fbe0ff */
[----:B------:R0:W-:Y:S01]  /*3a00*/  @P1 STG.E desc[UR16][R38.64], R51 ;  /* 0x0000003326001986 */ /* 0x0001e2000c101910 */
[----:B------:R-:W-:-:S04]  /*3a10*/  IADD3.X R25, R29, UR11, RZ, P6, !PT ;  /* 0x0000000b1d197c10 */ /* 0x000fc8000b7fe4ff */
[----:B------:R-:W-:Y:S06]  /*3a20*/  @!P3 BRA `(.L_x_83) ;  /* 0x000000000004b947 */ /* 0x000fec0003800000 */
[----:B------:R0:W5:Y:S02]  /*3a30*/  LDG.E.LTC128B R167, desc[UR16][R24.64] ;  /* 0x0000001018a77981 */ /* 0x000164000c1e1920 */
.L_x_83:
[----:B------:R-:W-:Y:S05]  /*3a40*/  BSYNC B1 ;  /* 0x0000000000017941 */ /* 0x000fea0003800000 */
.L_x_82:
        /* <DEDUP_REMOVED lines=12> */
.L_x_85:
[----:B------:R-:W-:Y:S05]  /*3b10*/  BSYNC B1 ;  /* 0x0000000000017941 */ /* 0x000fea0003800000 */
.L_x_84:
[----:B0----5:R-:W-:Y:S01]  /*3b20*/  IMAD R38, R167, R10, RZ ;  /* 0x0000000aa7267224 */ /* 0x021fe200078e02ff */
        /* <DEDUP_REMOVED lines=9> */
.L_x_87:
[----:B------:R-:W-:Y:S05]  /*3bc0*/  BSYNC B1 ;  /* 0x0000000000017941 */ /* 0x000fea0003800000 */
.L_x_86:
[----:B-1----:R-:W-:Y:S01]  /*3bd0*/  IADD3 R28, P5, R30, R20, RZ ;  /* 0x000000141e1c7210 */ /* 0x002fe20007fbe0ff */
[----:B-----5:R-:W-:Y:S01]  /*3be0*/  IMAD R21, R167, R10, RZ ;  /* 0x0000000aa7157224 */ /* 0x020fe200078e02ff */
        /* <DEDUP_REMOVED lines=11> */
.L_x_89:
[----:B------:R-:W-:Y:S05]  /*3ca0*/  BSYNC B1 ;  /* 0x0000000000017941 */ /* 0x000fea0003800000 */
.L_x_88:
[----:B----45:R-:W-:Y:S01]  /*3cb0*/  IMAD R22, R167, R10, RZ ;  /* 0x0000000aa7167224 */ /* 0x030fe200078e02ff */
[----:B------:R-:W-:Y:S01]  /*3cc0*/  ISETP.GT.AND P3, PT, R166, RZ, P2 ;  /* 0x000000ffa600720c */ /* 0x000fe20001764270 */
[----:B------:R-:W-:Y:S01]  /*3cd0*/  IMAD.X R39, R23, 0x1, R19, P5 ;  /* 0x0000000117277824 */ /* 0x000fe200028e0613 */
[----:B------:R-:W-:Y:S01]  /*3ce0*/  BSSY B1, `(.L_x_90) ;  /* 0x0000008000017945 */ /* 0x000fe20003800000 */
[----:B------:R-:W-:Y:S01]  /*3cf0*/  IMAD R55, R55, R11, R22 ;  /* 0x0000000b37377224 */ /* 0x000fe200078e0216 */
[----:B------:R-:W-:Y:S02]  /*3d00*/  IADD3 R22, P6, R24, UR10, RZ ;  /* 0x0000000a18167c10 */ /* 0x000fe4000ffde0ff */
[----:B-1----:R-:W-:Y:S02]  /*3d10*/  IADD3 R28, P5, R26, R4, RZ ;  /* 0x000000041a1c7210 */ /* 0x002fe40007fbe0ff */
[----:B------:R1:W-:Y:S01]  /*3d20*/  @P1 STG.E desc[UR16][R38.64], R55 ;  /* 0x0000003726001986 */ /* 0x0003e2000c101910 */
[----:B------:R-:W-:-:S04]  /*3d30*/  IADD3.X R23, R25, UR11, RZ, P6, !PT ;  /* 0x0000000b19177c10 */ /* 0x000fc8000b7fe4ff */
[----:B------:R-:W-:Y:S06]  /*3d40*/  @!P3 BRA `(.L_x_91) ;  /* 0x000000000004b947 */ /* 0x000fec0003800000 */
[----:B------:R4:W5:Y:S02]  /*3d50*/  LDG.E.LTC128B R167, desc[UR16][R22.64] ;  /* 0x0000001016a77981 */ /* 0x000964000c1e1920 */
.L_x_91:
[----:B------:R-:W-:Y:S05]  /*3d60*/  BSYNC B1 ;  /* 0x0000000000017941 */ /* 0x000fea0003800000 */
.L_x_90:
        /* <DEDUP_REMOVED lines=12> */
.L_x_93:
[----:B------:R-:W-:Y:S05]  /*3e30*/  BSYNC B1 ;  /* 0x0000000000017941 */ /* 0x000fea0003800000 */
.L_x_92:
[----:B-1---5:R-:W-:Y:S01]  /*3e40*/  IMAD R38, R167, R10, RZ ;  /* 0x0000000aa7267224 */ /* 0x022fe200078e02ff */
        /* <DEDUP_REMOVED lines=9> */
.L_x_95:
[----:B------:R-:W-:Y:S05]  /*3ee0*/  BSYNC B1 ;  /* 0x0000000000017941 */ /* 0x000fea0003800000 */
.L_x_94:
[----:B0-----:R-:W-:Y:S01]  /*3ef0*/  IADD3 R24, P5, R26, R20, RZ ;  /* 0x000000141a187210 */ /* 0x001fe20007fbe0ff */
        /* <DEDUP_REMOVED lines=12> */
.L_x_97:
[----:B------:R-:W-:Y:S05]  /*3fc0*/  BSYNC B1 ;  /* 0x0000000000017941 */ /* 0x000fea0003800000 */
.L_x_96:
[----:B0----5:R-:W-:Y:S01]  /*3fd0*/  IMAD R24, R167, R10, RZ ;  /* 0x0000000aa7187224 */ /* 0x021fe200078e02ff */
[----:B------:R-:W-:Y:S01]  /*3fe0*/  ISETP.GT.AND P3, PT, R166, RZ, P2 ;  /* 0x000000ffa600720c */ /* 0x000fe20001764270 */
[----:B------:R-:W-:Y:S01]  /*3ff0*/  IMAD.X R39, R35, 0x1, R19, P5 ;  /* 0x0000000123277824 */ /* 0x000fe200028e0613 */
[----:B------:R-:W-:Y:S01]  /*4000*/  BSSY B1, `(.L_x_98) ;  /* 0x0000008000017945 */ /* 0x000fe20003800000 */
[----:B------:R-:W-:Y:S01]  /*4010*/  IMAD R59, R59, R11, R24 ;  /* 0x0000000b3b3b7224 */ /* 0x000fe200078e0218 */
[----:B------:R-:W-:Y:S02]  /*4020*/  IADD3 R24, P6, R22, UR10, RZ ;  /* 0x0000000a16187c10 */ /* 0x000fe4000ffde0ff */
[----:B------:R-:W-:Y:S02]  /*4030*/  IADD3 R26, P5, R28, R4, RZ ;  /* 0x000000041c1a7210 */ /* 0x000fe40007fbe0ff */
[----:B------:R0:W-:Y:S01]  /*4040*/  @P1 STG.E desc[UR16][R38.64], R59 ;  /* 0x0000003b26001986 */ /* 0x0001e2000c101910 */
[----:B------:R-:W-:-:S04]  /*4050*/  IADD3.X R25, R23, UR11, RZ, P6, !PT ;  /* 0x0000000b17197c10 */ /* 0x000fc8000b7fe4ff */
[----:B------:R-:W-:Y:S06]  /*4060*/  @!P3 BRA `(.L_x_99) ;  /* 0x000000000004b947 */ /* 0x000fec0003800000 */
[----:B------:R0:W5:Y:S02]  /*4070*/  LDG.E.LTC128B R167, desc[UR16][R24.64] ;  /* 0x0000001018a77981 */ /* 0x000164000c1e1920 */
.L_x_99:
[----:B------:R-:W-:Y:S05]  /*4080*/  BSYNC B1 ;  /* 0x0000000000017941 */ /* 0x000fea0003800000 */
.L_x_98:
        /* <DEDUP_REMOVED lines=12> */
.L_x_101:
[----:B------:R-:W-:Y:S05]  /*4150*/  BSYNC B1 ;  /* 0x0000000000017941 */ /* 0x000fea0003800000 */
.L_x_100:
[----:B0----5:R-:W-:Y:S01]  /*4160*/  IMAD R38, R167, R10, RZ ;  /* 0x0000000aa7267224 */ /* 0x021fe200078e02ff */
        /* <DEDUP_REMOVED lines=9> */
.L_x_103:
[----:B------:R-:W-:Y:S05]  /*4200*/  BSYNC B1 ;  /* 0x0000000000017941 */ /* 0x000fea0003800000 */
.L_x_102:
[----:B----4-:R-:W-:Y:S01]  /*4210*/  IADD3 R22, P5, R28, R20, RZ ;  /* 0x000000141c167210 */ /* 0x010fe20007fbe0ff */
        /* <DEDUP_REMOVED lines=12> */
.L_x_105:
[----:B------:R-:W-:Y:S05]  /*42e0*/  BSYNC B1 ;  /* 0x0000000000017941 */ /* 0x000fea0003800000 */
.L_x_104:
[----:B----45:R-:W-:Y:S01]  /*42f0*/  IMAD R22, R167, R10, RZ ;  /* 0x0000000aa7167224 */ /* 0x030fe200078e02ff */
        /* <DEDUP_REMOVED lines=10> */
.L_x_107:
[----:B------:R-:W-:Y:S05]  /*43a0*/  BSYNC B1 ;  /* 0x0000000000017941 */ /* 0x000fea0003800000 */
.L_x_106:
[----:B------:R-:W-:Y:S01]  /*43b0*/  ISETP.GT.AND P1, PT, R5, 0x51, PT ;  /* 0x000000510500780c */ /* 0x000fe20003f24270 */
[----:B------:R-:W-:Y:S01]  /*43c0*/  IMAD.X R29, R27, 0x1, R6, P5 ;  /* 0x000000011b1d7824 */ /* 0x000fe200028e0606 */
[----:B------:R-:W-:Y:S01]  /*43d0*/  BSSY B1, `(.L_x_108) ;  /* 0x000000a000017945 */ /* 0x000fe20003800000 */
[----:B-----5:R-:W-:Y:S01]  /*43e0*/  IMAD R21, R167, R10, RZ ;  /* 0x0000000aa7157224 */ /* 0x020fe200078e02ff */
[----:B------:R-:W-:Y:S02]  /*43f0*/  ISETP.GT.AND P5, PT, R166, RZ, P1 ;  /* 0x000000ffa600720c */ /* 0x000fe40000fa4270 */
[----:B-1----:R-:W-:Y:S01]  /*4400*/  IADD3 R36, P6, R34, R4, RZ ;  /* 0x0000000422247210 */ /* 0x002fe20007fde0ff */
[----:B------:R-:W-:-:S05]  /*4410*/  IMAD R21, R64, R11, R21 ;  /* 0x0000000b40157224 */ /* 0x000fca00078e0215 */
[----:B------:R1:W-:Y:S01]  /*4420*/  @P3 STG.E desc[UR16][R28.64], R21 ;  /* 0x000000151c003986 */ /* 0x0003e2000c101910 */
[----:B------:R-:W-:-:S04]  /*4430*/  IADD3 R30, P3, R32, UR10, RZ ;  /* 0x0000000a201e7c10 */ /* 0x000fc8000ff7e0ff */
[----:B------:R-:W-:Y:S01]  /*4440*/  IADD3.X R31, R33, UR11, RZ, P3, !PT ;  /* 0x0000000b211f7c10 */ /* 0x000fe20009ffe4ff */
[----:B------:R-:W-:Y:S08]  /*4450*/  @!P5 BRA `(.L_x_109) ;  /* 0x000000000004d947 */ /* 0x000ff00003800000 */
[----:B------:R0:W5:Y:S02]  /*4460*/  LDG.E.LTC128B R167, desc[UR16][R30.64] ;  /* 0x000000101ea77981 */ /* 0x000164000c1e1920 */
.L_x_109:
[----:B------:R-:W-:Y:S05]  /*4470*/  BSYNC B1 ;  /* 0x0000000000017941 */ /* 0x000fea0003800000 */
.L_x_108:
[----:B0----5:R-:W-:Y:S01]  /*4480*/  IMAD R38, R167, R10, RZ ;  /* 0x0000000aa7267224 */ /* 0x021fe200078e02ff */
        /* <DEDUP_REMOVED lines=9> */
.L_x_111:
[----:B------:R-:W-:Y:S05]  /*4520*/  BSYNC B1 ;  /* 0x0000000000017941 */ /* 0x000fea0003800000 */
.L_x_110:
[----:B0-----:R-:W-:Y:S01]  /*4530*/  IADD3 R24, P5, R26, R20, RZ ;  /* 0x000000141a187210 */ /* 0x001fe20007fbe0ff */
[----:B-1---5:R-:W-:Y:S01]  /*4540*/  IMAD R21, R167, R10, RZ ;  /* 0x0000000aa7157224 */ /* 0x022fe200078e02ff */
        /* <DEDUP_REMOVED lines=11> */
.L_x_113:
[----:B------:R-:W-:Y:S05]  /*4600*/  BSYNC B1 ;  /* 0x0000000000017941 */ /* 0x000fea0003800000 */
.L_x_112:
[----:B0----5:R-:W-:Y:S01]  /*4610*/  IMAD R24, R167, R10, RZ ;  /* 0x0000000aa7187224 */ /* 0x021fe200078e02ff */
        /* <DEDUP_REMOVED lines=10> */
.L_x_115:
[----:B------:R-:W-:Y:S05]  /*46c0*/  BSYNC B1 ;  /* 0x0000000000017941 */ /* 0x000fea0003800000 */
.L_x_114:
        /* <DEDUP_REMOVED lines=12> */
.L_x_117:
[----:B------:R-:W-:Y:S05]  /*4790*/  BSYNC B1 ;  /* 0x0000000000017941 */ /* 0x000fea0003800000 */
.L_x_116:
        /* <DEDUP_REMOVED lines=10> */
.L_x_119:
[----:B------:R-:W-:Y:S05]  /*4840*/  BSYNC B1 ;  /* 0x0000000000017941 */ /* 0x000fea0003800000 */
.L_x_118:
        /* <DEDUP_REMOVED lines=13> */
.L_x_121:
[----:B------:R-:W-:Y:S05]  /*4920*/  BSYNC B1 ;  /* 0x0000000000017941 */ /* 0x000fea0003800000 */
.L_x_120:
        /* <DEDUP_REMOVED lines=11> */
.L_x_123:
[----:B------:R-:W-:Y:S05]  /*49e0*/  BSYNC B1 ;  /* 0x0000000000017941 */ /* 0x000fea0003800000 */
.L_x_122:
        /* <DEDUP_REMOVED lines=12> */
.L_x_125:
[----:B------:R-:W-:Y:S05]  /*4ab0*/  BSYNC B1 ;  /* 0x0000000000017941 */ /* 0x000fea0003800000 */
.L_x_124:
        /* <DEDUP_REMOVED lines=10> */
.L_x_127:
[----:B------:R-:W-:Y:S05]  /*4b60*/  BSYNC B1 ;  /* 0x0000000000017941 */ /* 0x000fea0003800000 */
.L_x_126:
        /* <DEDUP_REMOVED lines=13> */
.L_x_129:
[----:B------:R-:W-:Y:S05]  /*4c40*/  BSYNC B1 ;  /* 0x0000000000017941 */ /* 0x000fea0003800000 */
.L_x_128:
[----:B-1---5:R-:W-:Y:S01]  /*4c50*/  IMAD R24, R167, R10, RZ ;  /* 0x0000000aa7187224 */ /* 0x022fe200078e02ff */
        /* <DEDUP_REMOVED lines=10> */
.L_x_131:
[----:B------:R-:W-:Y:S05]  /*4d00*/  BSYNC B1 ;  /* 0x0000000000017941 */ /* 0x000fea0003800000 */
.L_x_130:
        /* <DEDUP_REMOVED lines=12> */
.L_x_133:
[----:B------:R-:W-:Y:S05]  /*4dd0*/  BSYNC B1 ;  /* 0x0000000000017941 */ /* 0x000fea0003800000 */
.L_x_132:
        /* <DEDUP_REMOVED lines=10> */
.L_x_135:
[----:B------:R-:W-:Y:S05]  /*4e80*/  BSYNC B1 ;  /* 0x0000000000017941 */ /* 0x000fea0003800000 */
.L_x_134:
        /* <DEDUP_REMOVED lines=13> */
.L_x_137:
[----:B------:R-:W-:Y:S05]  /*4f60*/  BSYNC B1 ;  /* 0x0000000000017941 */ /* 0x000fea0003800000 */
.L_x_136:
        /* <DEDUP_REMOVED lines=11> */
.L_x_139:
[----:B------:R-:W-:Y:S05]  /*5020*/  BSYNC B1 ;  /* 0x0000000000017941 */ /* 0x000fea0003800000 */
.L_x_138:
        /* <DEDUP_REMOVED lines=12> */
.L_x_141:
[----:B------:R-:W-:Y:S05]  /*50f0*/  BSYNC B1 ;  /* 0x0000000000017941 */ /* 0x000fea0003800000 */
.L_x_140:
        /* <DEDUP_REMOVED lines=10> */
.L_x_143:
[----:B------:R-:W-:Y:S05]  /*51a0*/  BSYNC B1 ;  /* 0x0000000000017941 */ /* 0x000fea0003800000 */
.L_x_142:
        /* <DEDUP_REMOVED lines=13> */
.L_x_145:
[----:B------:R-:W-:Y:S05]  /*5280*/  BSYNC B1 ;  /* 0x0000000000017941 */ /* 0x000fea0003800000 */
.L_x_144:
        /* <DEDUP_REMOVED lines=11> */
.L_x_147:
[----:B------:R-:W-:Y:S05]  /*5340*/  BSYNC B1 ;  /* 0x0000000000017941 */ /* 0x000fea0003800000 */
.L_x_146:
        /* <DEDUP_REMOVED lines=12> */
.L_x_149:
[----:B------:R-:W-:Y:S05]  /*5410*/  BSYNC B1 ;  /* 0x0000000000017941 */ /* 0x000fea0003800000 */
.L_x_148:
        /* <DEDUP_REMOVED lines=10> */
.L_x_151:
[----:B------:R-:W-:Y:S05]  /*54c0*/  BSYNC B1 ;  /* 0x0000000000017941 */ /* 0x000fea0003800000 */
.L_x_150:
        /* <DEDUP_REMOVED lines=13> */
.L_x_153:
[----:B------:R-:W-:Y:S05]  /*55a0*/  BSYNC B1 ;  /* 0x0000000000017941 */ /* 0x000fea0003800000 */
.L_x_152:
        /* <DEDUP_REMOVED lines=11> */
.L_x_155:
[----:B------:R-:W-:Y:S05]  /*5660*/  BSYNC B1 ;  /* 0x0000000000017941 */ /* 0x000fea0003800000 */
.L_x_154:
        /* <DEDUP_REMOVED lines=12> */
.L_x_157:
[----:B------:R-:W-:Y:S05]  /*5730*/  BSYNC B1 ;  /* 0x0000000000017941 */ /* 0x000fea0003800000 */
.L_x_156:
        /* <DEDUP_REMOVED lines=10> */
.L_x_159:
[----:B------:R-:W-:Y:S05]  /*57e0*/  BSYNC B1 ;  /* 0x0000000000017941 */ /* 0x000fea0003800000 */
.L_x_158:
        /* <DEDUP_REMOVED lines=13> */
.L_x_161:
[----:B------:R-:W-:Y:S05]  /*58c0*/  BSYNC B1 ;  /* 0x0000000000017941 */ /* 0x000fea0003800000 */
.L_x_160:
        /* <DEDUP_REMOVED lines=11> */
.L_x_163:
[----:B------:R-:W-:Y:S05]  /*5980*/  BSYNC B1 ;  /* 0x0000000000017941 */ /* 0x000fea0003800000 */
.L_x_162:
        /* <DEDUP_REMOVED lines=12> */
.L_x_165:
[----:B------:R-:W-:Y:S05]  /*5a50*/  BSYNC B1 ;  /* 0x0000000000017941 */ /* 0x000fea0003800000 */
.L_x_164:
        /* <DEDUP_REMOVED lines=10> */
.L_x_167:
[----:B------:R-:W-:Y:S05]  /*5b00*/  BSYNC B1 ;  /* 0x0000000000017941 */ /* 0x000fea0003800000 */
.L_x_166:
        /* <DEDUP_REMOVED lines=13> */
.L_x_169:
[----:B------:R-:W-:Y:S05]  /*5be0*/  BSYNC B1 ;  /* 0x0000000000017941 */ /* 0x000fea0003800000 */
.L_x_168:
        /* <DEDUP_REMOVED lines=11> */
.L_x_171:
[----:B------:R-:W-:Y:S05]  /*5ca0*/  BSYNC B1 ;  /* 0x0000000000017941 */ /* 0x000fea0003800000 */
.L_x_170:
        /* <DEDUP_REMOVED lines=12> */
.L_x_173:
[----:B------:R-:W-:Y:S05]  /*5d70*/  BSYNC B1 ;  /* 0x0000000000017941 */ /* 0x000fea0003800000 */
.L_x_172:
        /* <DEDUP_REMOVED lines=10> */
.L_x_175:
[----:B------:R-:W-:Y:S05]  /*5e20*/  BSYNC B1 ;  /* 0x0000000000017941 */ /* 0x000fea0003800000 */
.L_x_174:
        /* <DEDUP_REMOVED lines=13> */
.L_x_177:
[----:B------:R-:W-:Y:S05]  /*5f00*/  BSYNC B1 ;  /* 0x0000000000017941 */ /* 0x000fea0003800000 */
.L_x_176:
        /* <DEDUP_REMOVED lines=11> */
.L_x_179:
[----:B------:R-:W-:Y:S05]  /*5fc0*/  BSYNC B1 ;  /* 0x0000000000017941 */ /* 0x000fea0003800000 */
.L_x_178:
        /* <DEDUP_REMOVED lines=12> */
.L_x_181:
[----:B------:R-:W-:Y:S05]  /*6090*/  BSYNC B1 ;  /* 0x0000000000017941 */ /* 0x000fea0003800000 */
.L_x_180:
        /* <DEDUP_REMOVED lines=10> */
.L_x_183:
[----:B------:R-:W-:Y:S05]  /*6140*/  BSYNC B1 ;  /* 0x0000000000017941 */ /* 0x000fea0003800000 */
.L_x_182:
        /* <DEDUP_REMOVED lines=13> */
.L_x_185:
[----:B------:R-:W-:Y:S05]  /*6220*/  BSYNC B1 ;  /* 0x0000000000017941 */ /* 0x000fea0003800000 */
.L_x_184:
        /* <DEDUP_REMOVED lines=11> */
.L_x_187:
[----:B------:R-:W-:Y:S05]  /*62e0*/  BSYNC B1 ;  /* 0x0000000000017941 */ /* 0x000fea0003800000 */
.L_x_186:
        /* <DEDUP_REMOVED lines=12> */
.L_x_189:
[----:B------:R-:W-:Y:S05]  /*63b0*/  BSYNC B1 ;  /* 0x0000000000017941 */ /* 0x000fea0003800000 */
.L_x_188:
        /* <DEDUP_REMOVED lines=10> */
.L_x_191:
[----:B------:R-:W-:Y:S05]  /*6460*/  BSYNC B1 ;  /* 0x0000000000017941 */ /* 0x000fea0003800000 */
.L_x_190:
        /* <DEDUP_REMOVED lines=13> */
.L_x_193:
[----:B------:R-:W-:Y:S05]  /*6540*/  BSYNC B1 ;  /* 0x0000000000017941 */ /* 0x000fea0003800000 */
.L_x_192:
        /* <DEDUP_REMOVED lines=11> */
.L_x_195:
[----:B------:R-:W-:Y:S05]  /*6600*/  BSYNC B1 ;  /* 0x0000000000017941 */ /* 0x000fea0003800000 */
.L_x_194:
        /* <DEDUP_REMOVED lines=12> */
.L_x_197:
[----:B------:R-:W-:Y:S05]  /*66d0*/  BSYNC B1 ;  /* 0x0000000000017941 */ /* 0x000fea0003800000 */
.L_x_196:
        /* <DEDUP_REMOVED lines=10> */
.L_x_199:
[----:B------:R-:W-:Y:S05]  /*6780*/  BSYNC B1 ;  /* 0x0000000000017941 */ /* 0x000fea0003800000 */
.L_x_198:
        /* <DEDUP_REMOVED lines=13> */
.L_x_201:
[----:B------:R-:W-:Y:S05]  /*6860*/  BSYNC B1 ;  /* 0x0000000000017941 */ /* 0x000fea0003800000 */
.L_x_200:
        /* <DEDUP_REMOVED lines=11> */
.L_x_203:
[----:B------:R-:W-:Y:S05]  /*6920*/  BSYNC B1 ;  /* 0x0000000000017941 */ /* 0x000fea0003800000 */
.L_x_202:
        /* <DEDUP_REMOVED lines=12> */
.L_x_205:
[----:B------:R-:W-:Y:S05]  /*69f0*/  BSYNC B1 ;  /* 0x0000000000017941 */ /* 0x000fea0003800000 */
.L_x_204:
        /* <DEDUP_REMOVED lines=10> */
.L_x_207:
[----:B------:R-:W-:Y:S05]  /*6aa0*/  BSYNC B1 ;  /* 0x0000000000017941 */ /* 0x000fea0003800000 */
.L_x_206:
        /* <DEDUP_REMOVED lines=13> */
.L_x_209:
[----:B------:R-:W-:Y:S05]  /*6b80*/  BSYNC B1 ;  /* 0x0000000000017941 */ /* 0x000fea0003800000 */
.L_x_208:
        /* <DEDUP_REMOVED lines=11> */
.L_x_211:
[----:B------:R-:W-:Y:S05]  /*6c40*/  BSYNC B1 ;  /* 0x0000000000017941 */ /* 0x000fea0003800000 */
.L_x_210:
        /* <DEDUP_REMOVED lines=12> */
.L_x_213:
[----:B------:R-:W-:Y:S05]  /*6d10*/  BSYNC B1 ;  /* 0x0000000000017941 */ /* 0x000fea0003800000 */
.L_x_212:
        /* <DEDUP_REMOVED lines=10> */
.L_x_215:
[----:B------:R-:W-:Y:S05]  /*6dc0*/  BSYNC B1 ;  /* 0x0000000000017941 */ /* 0x000fea0003800000 */
.L_x_214:
        /* <DEDUP_REMOVED lines=13> */
.L_x_217:
[----:B------:R-:W-:Y:S05]  /*6ea0*/  BSYNC B1 ;  /* 0x0000000000017941 */ /* 0x000fea0003800000 */
.L_x_216:
        /* <DEDUP_REMOVED lines=11> */
.L_x_219:
[----:B------:R-:W-:Y:S05]  /*6f60*/  BSYNC B1 ;  /* 0x0000000000017941 */ /* 0x000fea0003800000 */
.L_x_218:
        /* <DEDUP_REMOVED lines=12> */
.L_x_221:
[----:B------:R-:W-:Y:S05]  /*7030*/  BSYNC B1 ;  /* 0x0000000000017941 */ /* 0x000fea0003800000 */
.L_x_220:
        /* <DEDUP_REMOVED lines=10> */
.L_x_223:
[----:B------:R-:W-:Y:S05]  /*70e0*/  BSYNC B1 ;  /* 0x0000000000017941 */ /* 0x000fea0003800000 */
.L_x_222:
        /* <DEDUP_REMOVED lines=13> */
.L_x_225:
[----:B------:R-:W-:Y:S05]  /*71c0*/  BSYNC B1 ;  /* 0x0000000000017941 */ /* 0x000fea0003800000 */
.L_x_224:
        /* <DEDUP_REMOVED lines=11> */
.L_x_227:
[----:B------:R-:W-:Y:S05]  /*7280*/  BSYNC B1 ;  /* 0x0000000000017941 */ /* 0x000fea0003800000 */
.L_x_226:
        /* <DEDUP_REMOVED lines=12> */
.L_x_229:
[----:B------:R-:W-:Y:S05]  /*7350*/  BSYNC B1 ;  /* 0x0000000000017941 */ /* 0x000fea0003800000 */
.L_x_228:
        /* <DEDUP_REMOVED lines=10> */
.L_x_231:
[----:B------:R-:W-:Y:S05]  /*7400*/  BSYNC B1 ;  /* 0x0000000000017941 */ /* 0x000fea0003800000 */
.L_x_230:
        /* <DEDUP_REMOVED lines=13> */
.L_x_233:
[----:B------:R-:W-:Y:S05]  /*74e0*/  BSYNC B1 ;  /* 0x0000000000017941 */ /* 0x000fea0003800000 */
.L_x_232:
        /* <DEDUP_REMOVED lines=11> */
.L_x_235:
[----:B------:R-:W-:Y:S05]  /*75a0*/  BSYNC B1 ;  /* 0x0000000000017941 */ /* 0x000fea0003800000 */
.L_x_234:
        /* <DEDUP_REMOVED lines=12> */
.L_x_237:
[----:B------:R-:W-:Y:S05]  /*7670*/  BSYNC B1 ;  /* 0x0000000000017941 */ /* 0x000fea0003800000 */
.L_x_236:
        /* <DEDUP_REMOVED lines=10> */
.L_x_239:
[----:B------:R-:W-:Y:S05]  /*7720*/  BSYNC B1 ;  /* 0x0000000000017941 */ /* 0x000fea0003800000 */
.L_x_238:
        /* <DEDUP_REMOVED lines=13> */
.L_x_241:
[----:B------:R-:W-:Y:S05]  /*7800*/  BSYNC B1 ;  /* 0x0000000000017941 */ /* 0x000fea0003800000 */
.L_x_240:
        /* <DEDUP_REMOVED lines=11> */
.L_x_243:
[----:B------:R-:W-:Y:S05]  /*78c0*/  BSYNC B1 ;  /* 0x0000000000017941 */ /* 0x000fea0003800000 */
.L_x_242:
        /* <DEDUP_REMOVED lines=12> */
.L_x_245:
[----:B------:R-:W-:Y:S05]  /*7990*/  BSYNC B1 ;  /* 0x0000000000017941 */ /* 0x000fea0003800000 */
.L_x_244:
        /* <DEDUP_REMOVED lines=10> */
.L_x_247:
[----:B------:R-:W-:Y:S05]  /*7a40*/  BSYNC B1 ;  /* 0x0000000000017941 */ /* 0x000fea0003800000 */
.L_x_246:
        /* <DEDUP_REMOVED lines=13> */
.L_x_249:
[----:B------:R-:W-:Y:S05]  /*7b20*/  BSYNC B1 ;  /* 0x0000000000017941 */ /* 0x000fea0003800000 */
.L_x_248:
        /* <DEDUP_REMOVED lines=11> */
.L_x_251:
[----:B------:R-:W-:Y:S05]  /*7be0*/  BSYNC B1 ;  /* 0x0000000000017941 */ /* 0x000fea0003800000 */
.L_x_250:
        /* <DEDUP_REMOVED lines=12> */
.L_x_253:
[----:B------:R-:W-:Y:S05]  /*7cb0*/  BSYNC B1 ;  /* 0x0000000000017941 */ /* 0x000fea0003800000 */
.L_x_252:
        /* <DEDUP_REMOVED lines=10> */
.L_x_255:
[----:B------:R-:W-:Y:S05]  /*7d60*/  BSYNC B1 ;  /* 0x0000000000017941 */ /* 0x000fea0003800000 */
.L_x_254:
        /* <DEDUP_REMOVED lines=13> */
.L_x_257:
[----:B------:R-:W-:Y:S05]  /*7e40*/  BSYNC B1 ;  /* 0x0000000000017941 */ /* 0x000fea0003800000 */
.L_x_256:
        /* <DEDUP_REMOVED lines=11> */
.L_x_259:
[----:B------:R-:W-:Y:S05]  /*7f00*/  BSYNC B1 ;  /* 0x0000000000017941 */ /* 0x000fea0003800000 */
.L_x_258:
        /* <DEDUP_REMOVED lines=12> */
.L_x_261:
[----:B------:R-:W-:Y:S05]  /*7fd0*/  BSYNC B1 ;  /* 0x0000000000017941 */ /* 0x000fea0003800000 */
.L_x_260:
        /* <DEDUP_REMOVED lines=10> */
.L_x_263:
[----:B------:R-:W-:Y:S05]  /*8080*/  BSYNC B1 ;  /* 0x0000000000017941 */ /* 0x000fea0003800000 */
.L_x_262:
        /* <DEDUP_REMOVED lines=13> */
.L_x_265:
[----:B------:R-:W-:Y:S05]  /*8160*/  BSYNC B1 ;  /* 0x0000000000017941 */ /* 0x000fea0003800000 */
.L_x_264:
        /* <DEDUP_REMOVED lines=11> */
.L_x_267:
[----:B------:R-:W-:Y:S05]  /*8220*/  BSYNC B1 ;  /* 0x0000000000017941 */ /* 0x000fea0003800000 */
.L_x_266:
[----:B------:R-:W-:Y:S01]  /*8230*/  ISETP.GT.AND P2, PT, R5, 0xf1, PT ;  /* 0x000000f10500780c */ /* 0x000fe20003f44270 */
[----:B-----5:R-:W-:Y:S01]  /*8240*/  IMAD R21, R167, R10, RZ ;  /* 0x0000000aa7157224 */ /* 0x020fe200078e02ff */
[----:B------:R-:W-:Y:S01]  /*8250*/  BSSY B1, `(.L_x_268) ;  /* 0x000000a000017945 */ /* 0x000fe20003800000 */
[----:B------:R-:W-:Y:S01]  /*8260*/  IMAD.X R29, R27, 0x1, R6, P5 ;  /* 0x000000011b1d7824 */ /* 0x000fe200028e0606 */
[----:B------:R-:W-:Y:S01]  /*8270*/  ISETP.GT.AND P1, PT, R166, RZ, P2 ;  /* 0x000000ffa600720c */ /* 0x000fe20001724270 */
[----:B------:R-:W-:Y:S01]  /*8280*/  IMAD R21, R144, R11, R21 ;  /* 0x0000000b90157224 */ /* 0x000fe200078e0215 */
[----:B------:R-:W-:-:S04]  /*8290*/  IADD3 R36, P5, R34, R4, RZ ;  /* 0x0000000422247210 */ /* 0x000fc80007fbe0ff */
[----:B------:R0:W-:Y:S01]  /*82a0*/  @P6 STG.E desc[UR16][R28.64], R21 ;  /* 0x000000151c006986 */ /* 0x0001e2000c101910 */
[----:B------:R-:W-:-:S04]  /*82b0*/  IADD3 R30, P6, R32, UR10, RZ ;  /* 0x0000000a201e7c10 */ /* 0x000fc8000ffde0ff */
[----:B------:R-:W-:Y:S02]  /*82c0*/  IADD3.X R31, R33, UR11, RZ, P6, !PT ;  /* 0x0000000b211f7c10 */ /* 0x000fe4000b7fe4ff */
[----:B------:R-:W-:Y:S07]  /*82d0*/  @!P1 BRA `(.L_x_269) ;  /* 0x0000000000049947 */ /* 0x000fee0003800000 */
[----:B------:R0:W5:Y:S02]  /*82e0*/  LDG.E.LTC128B R167, desc[UR16][R30.64] ;  /* 0x000000101ea77981 */ /* 0x000164000c1e1920 */
.L_x_269:
[----:B------:R-:W-:Y:S05]  /*82f0*/  BSYNC B1 ;  /* 0x0000000000017941 */ /* 0x000fea0003800000 */
.L_x_268:
        /* <DEDUP_REMOVED lines=10> */
.L_x_271:
[----:B------:R-:W-:Y:S05]  /*83a0*/  BSYNC B1 ;  /* 0x0000000000017941 */ /* 0x000fea0003800000 */
.L_x_270:
        /* <DEDUP_REMOVED lines=13> */
.L_x_273:
[----:B------:R-:W-:Y:S05]  /*8480*/  BSYNC B1 ;  /* 0x0000000000017941 */ /* 0x000fea0003800000 */
.L_x_272:
[----:B-1---5:R-:W-:Y:S01]  /*8490*/  IMAD R24, R167, R10, RZ ;  /* 0x0000000aa7187224 */ /* 0x022fe200078e02ff */
[----:B------:R-:W-:Y:S01]  /*84a0*/  ISETP.GT.AND P6, PT, R166, RZ, P1 ;  /* 0x000000ffa600720c */ /* 0x000fe20000fc4270 */
[----:B------:R-:W-:Y:S01]  /*84b0*/  IMAD.X R39, R35, 0x1, R19, P5 ;  /* 0x0000000123277824 */ /* 0x000fe200028e0613 */
[----:B------:R-:W-:Y:S01]  /*84c0*/  BSSY B1, `(.L_x_274) ;  /* 0x0000008000017945 */ /* 0x000fe20003800000 */
[----:B------:R-:W-:Y:S01]  /*84d0*/  IMAD R147, R147, R11, R24 ;  /* 0x0000000b93937224 */ /* 0x000fe200078e0218 */
[----:B0-----:R-:W-:-:S04]  /*84e0*/  IADD3 R26, P3, R28, R4, RZ ;  /* 0x000000041c1a7210 */ /* 0x001fc80007f7e0ff */
[----:B------:R0:W-:Y:S05]  /*84f0*/  @P2 STG.E desc[UR16][R38.64], R147 ;  /* 0x0000009326002986 */ /* 0x0001ea000c101910 */
[----:B------:R-:W-:Y:S05]  /*8500*/  @!P6 BRA `(.L_x_275) ;  /* 0x00000000000ce947 */ /* 0x000fea0003800000 */
[----:B------:R-:W-:-:S04]  /*8510*/  IADD3 R24, P2, R22, UR10, RZ ;  /* 0x0000000a16187c10 */ /* 0x000fc8000ff5e0ff */
[----:B------:R-:W-:-:S05]  /*8520*/  IADD3.X R25, R23, UR11, RZ, P2, !PT ;  /* 0x0000000b17197c10 */ /* 0x000fca00097fe4ff */
[----:B------:R1:W5:Y:S04]  /*8530*/  LDG.E.LTC128B R167, desc[UR16][R24.64] ;  /* 0x0000001018a77981 */ /* 0x000368000c1e1920 */
.L_x_275:
[----:B------:R-:W-:Y:S05]  /*8540*/  BSYNC B1 ;  /* 0x0000000000017941 */ /* 0x000fea0003800000 */
.L_x_274:
[----:B------:R-:W-:Y:S01]  /*8550*/  ISETP.GT.AND P2, PT, R5, 0xf9, PT ;  /* 0x000000f90500780c */ /* 0x000fe20003f44270 */
[----:B-----5:R-:W-:Y:S01]  /*8560*/  IMAD R21, R167, R10, RZ ;  /* 0x0000000aa7157224 */ /* 0x020fe200078e02ff */
[----:B------:R-:W-:Y:S01]  /*8570*/  BSSY B1, `(.L_x_276) ;  /* 0x000000a000017945 */ /* 0x000fe20003800000 */
[----:B------:R-:W-:Y:S01]  /*8580*/  IMAD.X R27, R29, 0x1, R6, P3 ;  /* 0x000000011d1b7824 */ /* 0x000fe200018e0606 */
[----:B------:R-:W-:Y:S01]  /*8590*/  ISETP.GT.AND P5, PT, R166, RZ, P2 ;  /* 0x000000ffa600720c */ /* 0x000fe200017a4270 */
[----:B------:R-:W-:Y:S01]  /*85a0*/  IMAD R21, R148, R11, R21 ;  /* 0x0000000b94157224 */ /* 0x000fe200078e0215 */
[----:B-1----:R-:W-:-:S04]  /*85b0*/  IADD3 R24, P3, R36, R4, RZ ;  /* 0x0000000424187210 */ /* 0x002fc80007f7e0ff */
[----:B------:R1:W-:Y:S01]  /*85c0*/  @P6 STG.E desc[UR16][R26.64], R21 ;  /* 0x000000151a006986 */ /* 0x0003e2000c101910 */
[----:B------:R-:W-:-:S04]  /*85d0*/  IADD3 R4, P6, R30, UR10, RZ ;  /* 0x0000000a1e047c10 */ /* 0x000fc8000ffde0ff */
[----:B------:R-:W-:Y:S02]  /*85e0*/  IADD3.X R5, R31, UR11, RZ, P6, !PT ;  /* 0x0000000b1f057c10 */ /* 0x000fe4000b7fe4ff */
[----:B------:R-:W-:Y:S07]  /*85f0*/  @!P5 BRA `(.L_x_277) ;  /* 0x000000000004d947 */ /* 0x000fee0003800000 */
[----:B------:R0:W5:Y:S02]  /*8600*/  LDG.E.LTC128B R167, desc[UR16][R4.64] ;  /* 0x0000001004a77981 */ /* 0x000164000c1e1920 */
.L_x_277:
[----:B------:R-:W-:Y:S05]  /*8610*/  BSYNC B1 ;  /* 0x0000000000017941 */ /* 0x000fea0003800000 */
.L_x_276:
[----:B0----5:R-:W-:Y:S01]  /*8620*/  IMAD R4, R167, R10, RZ ;  /* 0x0000000aa7047224 */ /* 0x021fe200078e02ff */
[----:B------:R-:W-:Y:S01]  /*8630*/  ISETP.GT.AND P1, PT, R166, 0x8, P1 ;  /* 0x00000008a600780c */ /* 0x000fe20000f24270 */
        /* <DEDUP_REMOVED lines=9> */
.L_x_279:
[----:B------:R-:W-:Y:S05]  /*86d0*/  BSYNC B1 ;  /* 0x0000000000017941 */ /* 0x000fea0003800000 */
.L_x_278:
[----:B------:R-:W-:Y:S01]  /*86e0*/  ISETP.GT.AND P2, PT, R166, 0x8, P2 ;  /* 0x00000008a600780c */ /* 0x000fe20001744270 */
[----:B-1---5:R-:W-:Y:S01]  /*86f0*/  IMAD R4, R167, R10, RZ ;  /* 0x0000000aa7047224 */ /* 0x022fe200078e02ff */
[----:B------:R-:W-:Y:S01]  /*8700*/  BSSY B1, `(.L_x_280) ;  /* 0x0000008000017945 */ /* 0x000fe20003800000 */
[----:B------:R-:W-:Y:S02]  /*8710*/  IMAD.X R27, R29, 0x1, R19, P6 ;  /* 0x000000011d1b7824 */ /* 0x000fe400030e0613 */
[----:B------:R-:W-:-:S05]  /*8720*/  IMAD R21, R150, R11, R4 ;  /* 0x0000000b96157224 */ /* 0x000fca00078e0204 */
[----:B------:R1:W-:Y:S01]  /*8730*/  @P1 STG.E desc[UR16][R26.64], R21 ;  /* 0x000000151a001986 */ /* 0x0003e2000c101910 */
[----:B------:R-:W-:-:S04]  /*8740*/  IADD3 R4, P1, R30, UR8, RZ ;  /* 0x000000081e047c10 */ /* 0x000fc8000ff3e0ff */
[----:B------:R-:W-:Y:S01]  /*8750*/  IADD3.X R5, R31, UR9, RZ, P1, !PT ;  /* 0x000000091f057c10 */ /* 0x000fe20008ffe4ff */
[----:B------:R-:W-:Y:S08]  /*8760*/  @!P2 BRA `(.L_x_281) ;  /* 0x000000000004a947 */ /* 0x000ff00003800000 */
[----:B------:R0:W5:Y:S02]  /*8770*/  LDG.E.LTC128B R167, desc[UR16][R4.64] ;  /* 0x0000001004a77981 */ /* 0x000164000c1e1920 */
.L_x_281:
[----:B------:R-:W-:Y:S05]  /*8780*/  BSYNC B1 ;  /* 0x0000000000017941 */ /* 0x000fea0003800000 */
.L_x_280:
[----:B------:R-:W-:Y:S05]  /*8790*/  @!P2 BRA `(.L_x_282) ;  /* 0x0000002c0024a947 */ /* 0x000fea0003800000 */
[----:B------:R-:W-:Y:S01]  /*87a0*/  IADD3 R20, P1, R36, R20, RZ ;  /* 0x0000001424147210 */ /* 0x000fe20007f3e0ff */
[----:B0----5:R-:W-:-:S04]  /*87b0*/  IMAD R4, R167, R10, RZ ;  /* 0x0000000aa7047224 */ /* 0x021fc800078e02ff */
[----:B-1----:R-:W-:Y:S02]  /*87c0*/  IMAD.X R21, R37, 0x1, R19, P1 ;  /* 0x0000000125157824 */ /* 0x002fe400008e0613 */
[----:B------:R-:W-:-:S05]  /*87d0*/  IMAD R151, R151, R11, R4 ;  /* 0x0000000b97977224 */ /* 0x000fca00078e0204 */
[----:B------:R0:W-:Y:S01]  /*87e0*/  STG.E desc[UR16][R20.64], R151 ;  /* 0x0000009714007986 */ /* 0x0001e2000c101910 */
[----:B------:R-:W-:Y:S05]  /*87f0*/  BRA `(.L_x_282) ;  /* 0x0000002c000c7947 */ /* 0x000fea0003800000 */
.L_x_31:
[----:B------:R-:W-:Y:S01]  /*8800*/  ISETP.GT.AND P2, PT, R5, 0x1, PT ;  /* 0x000000010500780c */ /* 0x000fe20003f44270 */
[----:B------:R-:W-:Y:S01]  /*8810*/  ULDC.64 UR8, c[0x0][0x6c0] ;  /* 0x0001b00000087ab9 */ /* 0x000fe20000000a00 */
[----:B------:R-:W-:Y:S01]  /*8820*/  ISETP.GT.AND P1, PT, R166, 0x8, P1 ;  /* 0x00000008a600780c */ /* 0x000fe20000f24270 */
[-C--:B--2---:R-:W-:Y:S01]  /*8830*/  IMAD R19, R24, R11.reuse, RZ ;  /* 0x0000000b18137224 */ /* 0x084fe200078e02ff */
[----:B------:R-:W-:Y:S01]  /*8840*/  LEA R22, P6, R168, UR8, 0x2 ;  /* 0x00000008a8167c11 */ /* 0x000fe2000f8c10ff */
[-C--:B------:R-:W-:Y:S01]  /*8850*/  IMAD R155, R25, R11.reuse, RZ ;  /* 0x0000000b199b7224 */ /* 0x080fe200078e02ff */
[----:B------:R-:W-:Y:S01]  /*8860*/  ISETP.GT.AND P3, PT, R166, RZ, P2 ;  /* 0x000000ffa600720c */ /* 0x000fe20001764270 */
[----:B------:R-:W-:Y:S01]  /*8870*/  IMAD.SHL.U32 R6, R20, 0x20, RZ ;  /* 0x0000002014067824 */ /* 0x000fe200078e00ff */
[----:B------:R-:W-:Y:S01]  /*8880*/  LEA.HI.X R23, R168, UR9, R173, 0x2, P6 ;  /* 0x00000009a8177c11 */ /* 0x000fe2000b0f14ad */
[-C--:B------:R-:W-:Y:S01]  /*8890*/  IMAD R157, R26, R11.reuse, RZ ;  /* 0x0000000b1a9d7224 */ /* 0x080fe200078e02ff */
[----:B------:R-:W-:Y:S01]  /*88a0*/  LEA R152, P6, R20, R22, 0x2 ;  /* 0x0000001614987211 */ /* 0x000fe200078c10ff */
[----:B------:R-:W-:Y:S01]  /*88b0*/  IMAD R159, R27, R11, RZ ;  /* 0x0000000b1b9f7224 */ /* 0x000fe200078e02ff */
[----:B------:R-:W-:Y:S01]  /*88c0*/  ISETP.GT.AND P2, PT, R166, 0x8, P2 ;  /* 0x00000008a600780c */ /* 0x000fe20001744270 */
[----:B------:R-:W-:Y:S01]  /*88d0*/  @P5 STG.E desc[UR16][R22.64], R19 ;  /* 0x0000001316005986 */ /* 0x000fe2000c101910 */
[C-C-:B------:R-:W-:Y:S01]  /*88e0*/  LEA.HI.X R153, R20.reuse, R23, R21.reuse, 0x2, P6 ;  /* 0x0000001714997211 */ /* 0x140fe200030f1415 */
[----:B------:R-:W-:Y:S01]  /*88f0*/  IMAD R33, R33, R11, RZ ;  /* 0x0000000b21217224 */ /* 0x000fe200078e02ff */
[----:B------:R-:W-:Y:S01]  /*8900*/  SHF.L.U64.HI R4, R20, 0x5, R21 ;  /* 0x0000000514047819 */ /* 0x000fe20000010215 */
[----:B------:R-:W-:Y:S01]  /*8910*/  @P1 IMAD.MOV.U32 R20, RZ, RZ, R22 ;  /* 0x000000ffff141224 */ /* 0x000fe200078e0016 */
[----:B------:R-:W-:Y:S01]  /*8920*/  IADD3 R24, P5, R22, R6, RZ ;  /* 0x0000000616187210 */ /* 0x000fe20007fbe0ff */
[----:B------:R0:W-:Y:S01]  /*8930*/  @P3 STG.E desc[UR16][R152.64], R155 ;  /* 0x0000009b98003986 */ /* 0x0001e2000c101910 */
[----:B------:R-:W-:Y:S01]  /*8940*/  ISETP.GT.AND P3, PT, R5, 0x8, PT ;  /* 0x000000080500780c */ /* 0x000fe20003f64270 */
[----:B------:R-:W-:-:S02]  /*8950*/  @P1 IMAD.MOV.U32 R21, RZ, RZ, R23 ;  /* 0x000000ffff151224 */ /* 0x000fc400078e0017 */
[--C-:B------:R-:W-:Y:S01]  /*8960*/  IMAD.X R25, R23, 0x1, R4.reuse, P5 ;  /* 0x0000000117197824 */ /* 0x100fe200028e0604 */
[----:B------:R-:W-:Y:S01]  /*8970*/  ISETP.GT.AND P6, PT, R166, RZ, P3 ;  /* 0x000000ffa600720c */ /* 0x000fe20001fc4270 */
[-C--:B------:R-:W-:Y:S01]  /*8980*/  IMAD R35, R35, R11.reuse, RZ ;  /* 0x0000000b23237224 */ /* 0x080fe200078e02ff */
[----:B------:R1:W-:Y:S01]  /*8990*/  @P1 STG.E desc[UR16][R20.64+0x20], R157 ;  /* 0x0000209d14001986 */ /* 0x0003e2000c101910 */
[----:B------:R-:W-:Y:S01]  /*89a0*/  ISETP.GT.AND P1, PT, R5, 0x9, PT ;  /* 0x000000090500780c */ /* 0x000fe20003f24270 */
[-C--:B------:R-:W-:Y:S01]  /*89b0*/  IMAD R37, R37, R11.reuse, RZ ;  /* 0x0000000b25257224 */ /* 0x080fe200078e02ff */
[----:B------:R-:W-:Y:S01]  /*89c0*/  IADD3 R26, P5, R152, R6, RZ ;  /* 0x00000006981a7210 */ /* 0x000fe20007fbe0ff */
[-C--:B------:R-:W-:Y:S01]  /*89d0*/  IMAD R39, R39, R11.reuse, RZ ;  /* 0x0000000b27277224 */ /* 0x080fe200078e02ff */
[----:B------:R-:W-:Y:S01]  /*89e0*/  ISETP.GT.AND P3, PT, R166, 0x8, P3 ;  /* 0x00000008a600780c */ /* 0x000fe20001f64270 */
[----:B0-----:R-:W-:Y:S02]  /*89f0*/  IMAD R155, R28, R11, RZ ;  /* 0x0000000b1c9b7224 */ /* 0x001fe400078e02ff */
[----:B------:R-:W-:-:S02]  /*8a00*/  IMAD.X R27, R153, 0x1, R4, P5 ;  /* 0x00000001991b7824 */ /* 0x000fc400028e0604 */
[-C--:B------:R-:W-:Y:S02]  /*8a10*/  IMAD R41, R41, R11.reuse, RZ ;  /* 0x0000000b29297224 */ /* 0x080fe400078e02ff */
[----:B-1----:R-:W-:Y:S02]  /*8a20*/  @P2 IMAD.MOV.U32 R20, RZ, RZ, R152 ;  /* 0x000000ffff142224 */ /* 0x002fe400078e0098 */
[----:B------:R-:W-:Y:S02]  /*8a30*/  @P2 IMAD.MOV.U32 R21, RZ, RZ, R153 ;  /* 0x000000ffff152224 */ /* 0x000fe400078e0099 */
[-C--:B------:R-:W-:Y:S02]  /*8a40*/  IMAD R157, R29, R11.reuse, RZ ;  /* 0x0000000b1d9d7224 */ /* 0x080fe400078e02ff */
[-C--:B------:R-:W-:Y:S01]  /*8a50*/  IMAD R43, R43, R11.reuse, RZ ;  /* 0x0000000b2b2b7224 */ /* 0x080fe200078e02ff */
[----:B------:R0:W-:Y:S01]  /*8a60*/  @P2 STG.E desc[UR16][R20.64+0x20], R159 ;  /* 0x0000209f14002986 */ /* 0x0001e2000c101910 */
[C---:B------:R-:W-:Y:S01]  /*8a70*/  ISETP.GT.AND P2, PT, R166.reuse, RZ, P1 ;  /* 0x000000ffa600720c */ /* 0x040fe20000f44270 */
[-C--:B------:R-:W-:Y:S01]  /*8a80*/  IMAD R45, R45, R11.reuse, RZ ;  /* 0x0000000b2d2d7224 */ /* 0x080fe200078e02ff */
[----:B------:R-:W-:Y:S01]  /*8a90*/  ISETP.GT.AND P1, PT, R166, 0x8, P1 ;  /* 0x00000008a600780c */ /* 0x000fe20000f24270 */
[----:B------:R1:W-:Y:S01]  /*8aa0*/  @P6 STG.E desc[UR16][R24.64], R155 ;  /* 0x0000009b18006986 */ /* 0x0003e2000c101910 */
[----:B------:R-:W-:Y:S01]  /*8ab0*/  IADD3 R19, P6, R6, 0x20, RZ ;  /* 0x0000002006137810 */ /* 0x000fe20007fde0ff */
[----:B------:R-:W-:-:S02]  /*8ac0*/  IMAD R47, R47, R11, RZ ;  /* 0x0000000b2f2f7224 */ /* 0x000fc400078e02ff */
[----:B------:R-:W-:Y:S01]  /*8ad0*/  IMAD R49, R49, R11, RZ ;  /* 0x0000000b31317224 */ /* 0x000fe200078e02ff */
[----:B------:R-:W-:Y:S01]  /*8ae0*/  IADD3 R22, P5, R22, R19, RZ ;  /* 0x0000001316167210 */ /* 0x000fe20007fbe0ff */
[----:B------:R-:W-:Y:S02]  /*8af0*/  IMAD R51, R51, R11, RZ ;  /* 0x0000000b33337224 */ /* 0x000fe400078e02ff */
[----:B0-----:R-:W-:Y:S02]  /*8b00*/  IMAD.X R20, RZ, RZ, R4, P6 ;  /* 0x000000ffff147224 */ /* 0x001fe400030e0604 */
[----:B------:R0:W-:Y:S01]  /*8b10*/  @P2 STG.E desc[UR16][R26.64], R157 ;  /* 0x0000009d1a002986 */ /* 0x0001e2000c101910 */
[----:B------:R-:W-:Y:S01]  /*8b20*/  ISETP.GT.AND P2, PT, R5, 0x10, PT ;  /* 0x000000100500780c */ /* 0x000fe20003f44270 */
[----:B------:R-:W-:Y:S01]  /*8b30*/  IMAD.X R23, R23, 0x1, R20, P5 ;  /* 0x0000000117177824 */ /* 0x000fe200028e0614 */
[----:B------:R-:W-:Y:S01]  /*8b40*/  IADD3 R28, P5, R152, R19, RZ ;  /* 0x00000013981c7210 */ /* 0x000fe20007fbe0ff */
[-C--:B------:R-:W-:Y:S01]  /*8b50*/  IMAD R21, R30, R11.reuse, RZ ;  /* 0x0000000b1e157224 */ /* 0x080fe200078e02ff */
[----:B------:R-:W-:Y:S01]  /*8b60*/  IADD3 R30, P6, R24, R6, RZ ;  /* 0x00000006181e7210 */ /* 0x000fe20007fde0ff */
[----:B-1----:R-:W-:-:S02]  /*8b70*/  IMAD R155, R31, R11, RZ ;  /* 0x0000000b1f9b7224 */ /* 0x002fc400078e02ff */
[----:B------:R-:W-:Y:S01]  /*8b80*/  IMAD.X R29, R153, 0x1, R20, P5 ;  /* 0x00000001991d7824 */ /* 0x000fe200028e0614 */
[----:B------:R-:W-:Y:S01]  /*8b90*/  ISETP.GT.AND P5, PT, R166, RZ, P2 ;  /* 0x000000ffa600720c */ /* 0x000fe200017a4270 */
[----:B------:R1:W-:Y:S01]  /*8ba0*/  @P3 STG.E desc[UR16][R22.64], R21 ;  /* 0x0000001516003986 */ /* 0x0003e2000c101910 */
[----:B------:R-:W-:Y:S01]  /*8bb0*/  ISETP.GT.AND P3, PT, R5, 0x11, PT ;  /* 0x000000110500780c */ /* 0x000fe20003f64270 */
[--C-:B------:R-:W-:Y:S01]  /*8bc0*/  IMAD.X R31, R25, 0x1, R4.reuse, P6 ;  /* 0x00000001191f7824 */ /* 0x100fe200030e0604 */
[----:B------:R-:W-:Y:S01]  /*8bd0*/  IADD3 R152, P6, R26, R6, RZ ;  /* 0x000000061a987210 */ /* 0x000fe20007fde0ff */
[----:B------:R2:W-:Y:S01]  /*8be0*/  @P1 STG.E desc[UR16][R28.64], R155 ;  /* 0x0000009b1c001986 */ /* 0x0005e2000c101910 */
[----:B------:R-:W-:Y:S01]  /*8bf0*/  ISETP.GT.AND P1, PT, R166, RZ, P3 ;  /* 0x000000ffa600720c */ /* 0x000fe20001f24270 */
[-C--:B0-----:R-:W-:Y:S01]  /*8c00*/  IMAD R157, R32, R11.reuse, RZ ;  /* 0x0000000b209d7224 */ /* 0x081fe200078e02ff */
[C---:B------:R-:W-:Y:S01]  /*8c10*/  ISETP.GT.AND P2, PT, R166.reuse, 0x8, P2 ;  /* 0x00000008a600780c */ /* 0x040fe20001744270 */
[----:B------:R-:W-:Y:S01]  /*8c20*/  IMAD.X R153, R27, 0x1, R4, P6 ;  /* 0x000000011b997824 */ /* 0x000fe200030e0604 */
[----:B------:R-:W-:Y:S01]  /*8c30*/  ISETP.GT.AND P3, PT, R166, 0x8, P3 ;  /* 0x00000008a600780c */ /* 0x000fe20001f64270 */
[----:B------:R-:W-:-:S02]  /*8c40*/  IMAD R53, R53, R11, RZ ;  /* 0x0000000b35357224 */ /* 0x000fc400078e02ff */
[----:B------:R-:W-:Y:S01]  /*8c50*/  @P5 STG.E desc[UR16][R30.64], R157 ;  /* 0x0000009d1e005986 */ /* 0x000fe2000c101910 */
[----:B-1----:R-:W-:Y:S01]  /*8c60*/  IADD3 R22, P5, R24, R19, RZ ;  /* 0x0000001318167210 */ /* 0x002fe20007fbe0ff */
[-C--:B------:R-:W-:Y:S02]  /*8c70*/  IMAD R21, R34, R11.reuse, RZ ;  /* 0x0000000b22157224 */ /* 0x080fe400078e02ff */
[----:B------:R-:W-:Y:S02]  /*8c80*/  IMAD R55, R55, R11, RZ ;  /* 0x0000000b37377224 */ /* 0x000fe400078e02ff */
[--C-:B------:R-:W-:Y:S01]  /*8c90*/  IMAD.X R23, R25, 0x1, R20.reuse, P5 ;  /* 0x0000000119177824 */ /* 0x100fe200028e0614 */
[----:B------:R-:W-:Y:S01]  /*8ca0*/  IADD3 R24, P5, R26, R19, RZ ;  /* 0x000000131a187210 */ /* 0x000fe20007fbe0ff */
[----:B------:R0:W-:Y:S01]  /*8cb0*/  @P1 STG.E desc[UR16][R152.64], R33 ;  /* 0x0000002198001986 */ /* 0x0001e2000c101910 */
[----:B------:R-:W-:Y:S01]  /*8cc0*/  ISETP.GT.AND P1, PT, R5, 0x18, PT ;  /* 0x000000180500780c */ /* 0x000fe20003f24270 */
[-C--:B------:R-:W-:Y:S01]  /*8cd0*/  IMAD R57, R57, R11.reuse, RZ ;  /* 0x0000000b39397224 */ /* 0x080fe200078e02ff */
[-C--:B------:R-:W-:Y:S01]  /*8ce0*/  IADD3 R26, P6, R30, R6.reuse, RZ ;  /* 0x000000061e1a7210 */ /* 0x080fe20007fde0ff */
[----:B------:R-:W-:Y:S01]  /*8cf0*/  IMAD.X R25, R27, 0x1, R20, P5 ;  /* 0x000000011b197824 */ /* 0x000fe200028e0614 */
[----:B------:R-:W-:Y:S01]  /*8d00*/  ISETP.GT.AND P5, PT, R166, RZ, P1 ;  /* 0x000000ffa600720c */ /* 0x000fe20000fa4270 */
[----:B------:R1:W-:Y:S01]  /*8d10*/  @P2 STG.E desc[UR16][R22.64], R21 ;  /* 0x0000001516002986 */ /* 0x0003e2000c101910 */
[----:B------:R-:W-:Y:S01]  /*8d20*/  ISETP.GT.AND P2, PT, R5, 0x19, PT ;  /* 0x000000190500780c */ /* 0x000fe20003f44270 */
[--C-:B------:R-:W-:Y:S01]  /*8d30*/  IMAD.X R27, R31, 0x1, R4.reuse, P6 ;  /* 0x000000011f1b7824 */ /* 0x100fe200030e0604 */
[----:B--2---:R-:W-:Y:S01]  /*8d40*/  IADD3 R28, P6, R152, R6, RZ ;  /* 0x00000006981c7210 */ /* 0x004fe20007fde0ff */
[----:B------:R2:W-:Y:S01]  /*8d50*/  @P3 STG.E desc[UR16][R24.64], R35 ;  /* 0x0000002318003986 */ /* 0x0005e2000c101910 */
[----:B------:R-:W-:Y:S01]  /*8d60*/  ISETP.GT.AND P3, PT, R166, RZ, P2 ;  /* 0x000000ffa600720c */ /* 0x000fe20001764270 */
[-C--:B0-----:R-:W-:Y:S01]  /*8d70*/  IMAD R33, R36, R11.reuse, RZ ;  /* 0x0000000b24217224 */ /* 0x081fe200078e02ff */
[C---:B------:R-:W-:Y:S01]  /*8d80*/  ISETP.GT.AND P1, PT, R166.reuse, 0x8, P1 ;  /* 0x00000008a600780c */ /* 0x040fe20000f24270 */
[----:B------:R-:W-:Y:S01]  /*8d90*/  IMAD.X R29, R153, 0x1, R4, P6 ;  /* 0x00000001991d7824 */ /* 0x000fe200030e0604 */
[----:B------:R-:W-:Y:S01]  /*8da0*/  ISETP.GT.AND P2, PT, R166, 0x8, P2 ;  /* 0x00000008a600780c */ /* 0x000fe20001744270 */
[----:B------:R-:W-:-:S02]  /*8db0*/  IMAD R59, R59, R11, RZ ;  /* 0x0000000b3b3b7224 */ /* 0x000fc400078e02ff */
[----:B------:R0:W-:Y:S01]  /*8dc0*/  @P5 STG.E desc[UR16][R26.64], R33 ;  /* 0x000000211a005986 */ /* 0x0001e2000c101910 */
[----:B-1----:R-:W-:Y:S01]  /*8dd0*/  IADD3 R22, P5, R30, R19, RZ ;  /* 0x000000131e167210 */ /* 0x002fe20007fbe0ff */
[-C--:B------:R-:W-:Y:S01]  /*8de0*/  IMAD R21, R38, R11.reuse, RZ ;  /* 0x0000000b26157224 */ /* 0x080fe200078e02ff */
[-C--:B------:R-:W-:Y:S01]  /*8df0*/  IADD3 R30, P6, R26, R6.reuse, RZ ;  /* 0x000000061a1e7210 */ /* 0x080fe20007fde0ff */
[----:B--2---:R-:W-:Y:S02]  /*8e00*/  IMAD R35, R40, R11, RZ ;  /* 0x0000000b28237224 */ /* 0x004fe400078e02ff */
[----:B------:R-:W-:Y:S01]  /*8e10*/  IMAD.X R23, R31, 0x1, R20, P5 ;  /* 0x000000011f177824 */ /* 0x000fe200028e0614 */
[----:B------:R-:W-:Y:S01]  /*8e20*/  IADD3 R24, P5, R152, R19, RZ ;  /* 0x0000001398187210 */ /* 0x000fe20007fbe0ff */
[----:B------:R-:W-:Y:S01]  /*8e30*/  @P3 STG.E desc[UR16][R28.64], R37 ;  /* 0x000000251c003986 */ /* 0x000fe2000c101910 */
[----:B------:R-:W-:Y:S01]  /*8e40*/  ISETP.GT.AND P3, PT, R5, 0x20, PT ;  /* 0x000000200500780c */ /* 0x000fe20003f64270 */
[----:B------:R-:W-:Y:S01]  /*8e50*/  IMAD.X R31, R27, 0x1, R4, P6 ;  /* 0x000000011b1f7824 */ /* 0x000fe200030e0604 */
[----:B------:R-:W-:Y:S01]  /*8e60*/  IADD3 R32, P6, R28, R6, RZ ;  /* 0x000000061c207210 */ /* 0x000fe20007fde0ff */
[----:B------:R-:W-:Y:S01]  /*8e70*/  IMAD.X R25, R153, 0x1, R20, P5 ;  /* 0x0000000199197824 */ /* 0x000fe200028e0614 */
[C---:B------:R-:W-:Y:S01]  /*8e80*/  ISETP.GT.AND P5, PT, R166.reuse, RZ, P3 ;  /* 0x000000ffa600720c */ /* 0x040fe20001fa4270 */
[----:B------:R1:W-:Y:S01]  /*8e90*/  @P1 STG.E desc[UR16][R22.64], R21 ;  /* 0x0000001516001986 */ /* 0x0003e2000c101910 */
[----:B------:R-:W-:Y:S01]  /*8ea0*/  ISETP.GT.AND P1, PT, R5, 0x21, PT ;  /* 0x000000210500780c */ /* 0x000fe20003f24270 */
[----:B0-----:R-:W-:Y:S01]  /*8eb0*/  IMAD.X R33, R29, 0x1, R4, P6 ;  /* 0x000000011d217824 */ /* 0x001fe200030e0604 */
[C---:B------:R-:W-:Y:S01]  /*8ec0*/  ISETP.GT.AND P3, PT, R166.reuse, 0x8, P3 ;  /* 0x00000008a600780c */ /* 0x040fe20001f64270 */
[----:B------:R0:W-:Y:S01]  /*8ed0*/  @P2 STG.E desc[UR16][R24.64], R39 ;  /* 0x0000002718002986 */ /* 0x0001e2000c101910 */
[C---:B------:R-:W-:Y:S01]  /*8ee0*/  ISETP.GT.AND P2, PT, R166.reuse, RZ, P1 ;  /* 0x000000ffa600720c */ /* 0x040fe20000f44270 */
[-C--:B------:R-:W-:Y:S01]  /*8ef0*/  IMAD R61, R61, R11.reuse, RZ ;  /* 0x0000000b3d3d7224 */ /* 0x080fe200078e02ff */
[----:B------:R-:W-:Y:S01]  /*8f00*/  ISETP.GT.AND P1, PT, R166, 0x8, P1 ;  /* 0x00000008a600780c */ /* 0x000fe20000f24270 */
[----:B------:R-:W-:-:S02]  /*8f10*/  IMAD R63, R63, R11, RZ ;  /* 0x0000000b3f3f7224 */ /* 0x000fc400078e02ff */
[----:B------:R-:W-:Y:S02]  /*8f20*/  IMAD R65, R65, R11, RZ ;  /* 0x0000000b41417224 */ /* 0x000fe400078e02ff */
[----:B------:R2:W-:Y:S01]  /*8f30*/  @P5 STG.E desc[UR16][R30.64], R35 ;  /* 0x000000231e005986 */ /* 0x0005e2000c101910 */
[----:B-1----:R-:W-:Y:S01]  /*8f40*/  IADD3 R22, P5, R26, R19, RZ ;  /* 0x000000131a167210 */ /* 0x002fe20007fbe0ff */
[-C--:B------:R-:W-:Y:S01]  /*8f50*/  IMAD R21, R42, R11.reuse, RZ ;  /* 0x0000000b2a157224 */ /* 0x080fe200078e02ff */
[-C--:B------:R-:W-:Y:S01]  /*8f60*/  IADD3 R26, P6, R30, R6.reuse, RZ ;  /* 0x000000061e1a7210 */ /* 0x080fe20007fde0ff */
[----:B------:R-:W-:Y:S02]  /*8f70*/  IMAD R67, R67, R11, RZ ;  /* 0x0000000b43437224 */ /* 0x000fe400078e02ff */
[----:B------:R-:W-:Y:S01]  /*8f80*/  IMAD.X R23, R27, 0x1, R20, P5 ;  /* 0x000000011b177824 */ /* 0x000fe200028e0614 */
[----:B0-----:R-:W-:Y:S01]  /*8f90*/  IADD3 R24, P5, R28, R19, RZ ;  /* 0x000000131c187210 */ /* 0x001fe20007fbe0ff */
[----:B------:R-:W-:Y:S01]  /*8fa0*/  @P2 STG.E desc[UR16][R32.64], R41 ;  /* 0x0000002920002986 */ /* 0x000fe2000c101910 */
[----:B------:R-:W-:Y:S01]  /*8fb0*/  ISETP.GT.AND P2, PT, R5, 0x28, PT ;  /* 0x000000280500780c */ /* 0x000fe20003f44270 */
[----:B------:R-:W-:Y:S01]  /*8fc0*/  IMAD.X R27, R31, 0x1, R4, P6 ;  /* 0x000000011f1b7824 */ /* 0x000fe200030e0604 */
[----:B------:R-:W-:Y:S01]  /*8fd0*/  IADD3 R28, P6, R32, R6, RZ ;  /* 0x00000006201c7210 */ /* 0x000fe20007fde0ff */
[----:B------:R-:W-:Y:S01]  /*8fe0*/  IMAD.X R25, R29, 0x1, R20, P5 ;  /* 0x000000011d197824 */ /* 0x000fe200028e0614 */
[----:B------:R-:W-:Y:S01]  /*8ff0*/  ISETP.GT.AND P5, PT, R166, RZ, P2 ;  /* 0x000000ffa600720c */ /* 0x000fe200017a4270 */
[----:B------:R0:W-:Y:S01]  /*9000*/  @P3 STG.E desc[UR16][R22.64], R21 ;  /* 0x0000001516003986 */ /* 0x0001e2000c101910 */
[----:B------:R-:W-:Y:S01]  /*9010*/  ISETP.GT.AND P3, PT, R5, 0x29, PT ;  /* 0x000000290500780c */ /* 0x000fe20003f64270 */
[-C--:B--2---:R-:W-:Y:S01]  /*9020*/  IMAD R35, R44, R11.reuse, RZ ;  /* 0x0000000b2c237224 */ /* 0x084fe200078e02ff */
[C---:B------:R-:W-:Y:S01]  /*9030*/  ISETP.GT.AND P2, PT, R166.reuse, 0x8, P2 ;  /* 0x00000008a600780c */ /* 0x040fe20001744270 */
[----:B------:R1:W-:Y:S01]  /*9040*/  @P1 STG.E desc[UR16][R24.64], R43 ;  /* 0x0000002b18001986 */ /* 0x0003e2000c101910 */
[C---:B------:R-:W-:Y:S01]  /*9050*/  ISETP.GT.AND P1, PT, R166.reuse, RZ, P3 ;  /* 0x000000ffa600720c */ /* 0x040fe20001f24270 */
[----:B------:R-:W-:Y:S01]  /*9060*/  IMAD.X R29, R33, 0x1, R4, P6 ;  /* 0x00000001211d7824 */ /* 0x000fe200030e0604 */
[----:B------:R-:W-:Y:S01]  /*9070*/  ISETP.GT.AND P3, PT, R166, 0x8, P3 ;  /* 0x00000008a600780c */ /* 0x000fe20001f64270 */
[----:B------:R-:W-:-:S02]  /*9080*/  IMAD R69, R69, R11, RZ ;  /* 0x0000000b45457224 */ /* 0x000fc400078e02ff */
[----:B------:R-:W-:Y:S02]  /*9090*/  IMAD R71, R71, R11, RZ ;  /* 0x0000000b47477224 */ /* 0x000fe400078e02ff */
[----:B------:R2:W-:Y:S01]  /*90a0*/  @P5 STG.E desc[UR16][R26.64], R35 ;  /* 0x000000231a005986 */ /* 0x0005e2000c101910 */
[----:B0-----:R-:W-:Y:S01]  /*90b0*/  IADD3 R22, P5, R30, R19, RZ ;  /* 0x000000131e167210 */ /* 0x001fe20007fbe0ff */
[-C--:B------:R-:W-:Y:S01]  /*90c0*/  IMAD R21, R46, R11.reuse, RZ ;  /* 0x0000000b2e157224 */ /* 0x080fe200078e02ff */
[-C--:B------:R-:W-:Y:S01]  /*90d0*/  IADD3 R30, P6, R26, R6.reuse, RZ ;  /* 0x000000061a1e7210 */ /* 0x080fe20007fde0ff */
[----:B------:R-:W-:Y:S02]  /*90e0*/  IMAD R73, R73, R11, RZ ;  /* 0x0000000b49497224 */ /* 0x000fe400078e02ff */
[----:B------:R-:W-:Y:S01]  /*90f0*/  IMAD.X R23, R31, 0x1, R20, P5 ;  /* 0x000000011f177824 */ /* 0x000fe200028e0614 */
[----:B-1----:R-:W-:Y:S01]  /*9100*/  IADD3 R24, P5, R32, R19, RZ ;  /* 0x0000001320187210 */ /* 0x002fe20007fbe0ff */
        /* <DEDUP_REMOVED lines=307> */
[----:B--2---:R-:W-:Y:S01]  /*a440*/  IMAD R35, R100, R11, RZ ;  /* 0x0000000b64237224 */ /* 0x004fe200078e02ff */
[C---:B------:R-:W-:Y:S01]  /*a450*/  ISETP.GT.AND P3, PT, R166.reuse, 0x8, P3 ;  /* 0x00000008a600780c */ /* 0x040fe20001f64270 */
[----:B------:R1:W-:Y:S01]  /*a460*/  @P2 STG.E desc[UR16][R24.64], R99 ;  /* 0x0000006318002986 */ /* 0x0003e2000c101910 */
[C---:B------:R-:W-:Y:S01]  /*a470*/  ISETP.GT.AND P2, PT, R166.reuse, RZ, P1 ;  /* 0x000000ffa600720c */ /* 0x040fe20000f44270 */
[----:B------:R-:W-:Y:S01]  /*a480*/  IMAD.X R29, R33, 0x1, R4, P6 ;  /* 0x00000001211d7824 */ /* 0x000fe200030e0604 */
[----:B------:R-:W-:-:S05]  /*a490*/  ISETP.GT.AND P1, PT, R166, 0x8, P1 ;  /* 0x00000008a600780c */ /* 0x000fca0000f24270 */
[----:B------:R2:W-:Y:S01]  /*a4a0*/  @P5 STG.E desc[UR16][R26.64], R35 ;  /* 0x000000231a005986 */ /* 0x0005e2000c101910 */
[----:B0-----:R-:W-:Y:S01]  /*a4b0*/  IADD3 R22, P5, R30, R19, RZ ;  /* 0x000000131e167210 */ /* 0x001fe20007fbe0ff */
[----:B------:R-:W-:Y:S01]  /*a4c0*/  IMAD R21, R102, R11, RZ ;  /* 0x0000000b66157224 */ /* 0x000fe200078e02ff */
[----:B------:R-:W-:-:S03]  /*a4d0*/  IADD3 R30, P6, R26, R6, RZ ;  /* 0x000000061a1e7210 */ /* 0x000fc60007fde0ff */
        /* <DEDUP_REMOVED lines=219> */
[----:B-1----:R-:W-:-:S03]  /*b290*/  IADD3 R24, P6, R28, R19, RZ ;  /* 0x000000131c187210 */ /* 0x002fc60007fde0ff */
[--C-:B------:R-:W-:Y:S01]  /*b2a0*/  IMAD.X R23, R27, 0x1, R20.reuse, P5 ;  /* 0x000000011b177824 */ /* 0x100fe200028e0614 */
[----:B------:R-:W-:Y:S01]  /*b2b0*/  @P3 STG.E desc[UR16][R32.64], R145 ;  /* 0x0000009120003986 */ /* 0x000fe2000c101910 */
[----:B------:R-:W-:Y:S01]  /*b2c0*/  ISETP.GT.AND P3, PT, R5, 0xf8, PT ;  /* 0x000000f80500780c */ /* 0x000fe20003f64270 */
[----:B------:R-:W-:Y:S01]  /*b2d0*/  IMAD.X R25, R29, 0x1, R20, P6 ;  /* 0x000000011d197824 */ /* 0x000fe200030e0614 */
[----:B------:R-:W-:Y:S01]  /*b2e0*/  ISETP.GT.AND P5, PT, R5, 0xf9, PT ;  /* 0x000000f90500780c */ /* 0x000fe20003fa4270 */
[----:B------:R0:W-:Y:S01]  /*b2f0*/  @P1 STG.E desc[UR16][R22.64], R21 ;  /* 0x0000001516001986 */ /* 0x0001e2000c101910 */
[CC--:B------:R-:W-:Y:S02]  /*b300*/  IADD3 R26, P1, R30.reuse, R6.reuse, RZ ;  /* 0x000000061e1a7210 */ /* 0x0c0fe40007f3e0ff */
[----:B--2---:R-:W-:Y:S01]  /*b310*/  IADD3 R30, P6, R30, R19, RZ ;  /* 0x000000131e1e7210 */ /* 0x004fe20007fde0ff */
[----:B------:R1:W-:Y:S01]  /*b320*/  @P2 STG.E desc[UR16][R24.64], R147 ;  /* 0x0000009318002986 */ /* 0x0003e2000c101910 */
[C---:B------:R-:W-:Y:S01]  /*b330*/  ISETP.GT.AND P2, PT, R166.reuse, RZ, P3 ;  /* 0x000000ffa600720c */ /* 0x040fe20001f44270 */
[C---:B------:R-:W-:Y:S01]  /*b340*/  IMAD.X R27, R31.reuse, 0x1, R4, P1 ;  /* 0x000000011f1b7824 */ /* 0x040fe200008e0604 */
[----:B------:R-:W-:Y:S01]  /*b350*/  ISETP.GT.AND P1, PT, R166, RZ, P5 ;  /* 0x000000ffa600720c */ /* 0x000fe20002f24270 */
[----:B------:R-:W-:Y:S01]  /*b360*/  IMAD.X R31, R31, 0x1, R20, P6 ;  /* 0x000000011f1f7824 */ /* 0x000fe200030e0614 */
[----:B------:R-:W-:-:S02]  /*b370*/  IADD3 R28, P6, R32, R6, RZ ;  /* 0x00000006201c7210 */ /* 0x000fc40007fde0ff */
[----:B------:R-:W-:Y:S01]  /*b380*/  ISETP.GT.AND P3, PT, R166, 0x8, P3 ;  /* 0x00000008a600780c */ /* 0x000fe20001f64270 */
[----:B0-----:R-:W-:Y:S01]  /*b390*/  IMAD R21, R150, R11, RZ ;  /* 0x0000000b96157224 */ /* 0x001fe200078e02ff */
[----:B------:R-:W-:Y:S01]  /*b3a0*/  ISETP.GT.AND P5, PT, R166, 0x8, P5 ;  /* 0x00000008a600780c */ /* 0x000fe20002fa4270 */
[----:B------:R-:W-:Y:S01]  /*b3b0*/  IMAD.X R29, R33, 0x1, R4, P6 ;  /* 0x00000001211d7824 */ /* 0x000fe200030e0604 */
[----:B------:R-:W-:Y:S01]  /*b3c0*/  IADD3 R4, P6, R32, R19, RZ ;  /* 0x0000001320047210 */ /* 0x000fe20007fde0ff */
[----:B------:R-:W-:-:S04]  /*b3d0*/  IMAD R19, R148, R11, RZ ;  /* 0x0000000b94137224 */ /* 0x000fc800078e02ff */
[----:B------:R-:W-:Y:S01]  /*b3e0*/  IMAD.X R5, R33, 0x1, R20, P6 ;  /* 0x0000000121057824 */ /* 0x000fe200030e0614 */
[----:B------:R1:W-:Y:S04]  /*b3f0*/  @P2 STG.E desc[UR16][R26.64], R19 ;  /* 0x000000131a002986 */ /* 0x0003e8000c101910 */
[----:B------:R1:W-:Y:S04]  /*b400*/  @P1 STG.E desc[UR16][R28.64], R149 ;  /* 0x000000951c001986 */ /* 0x0003e8000c101910 */
[----:B------:R1:W-:Y:S04]  /*b410*/  @P3 STG.E desc[UR16][R30.64], R21 ;  /* 0x000000151e003986 */ /* 0x0003e8000c101910 */
[----:B------:R1:W-:Y:S02]  /*b420*/  @P5 STG.E desc[UR16][R4.64], R151 ;  /* 0x0000009704005986 */ /* 0x0003e4000c101910 */
.L_x_282:
[----:B------:R-:W-:Y:S05]  /*b430*/  BSYNC B0 ;  /* 0x0000000000007941 */ /* 0x000fea0003800000 */
.L_x_30:
[C---:B------:R-:W-:Y:S01]  /*b440*/  LEA R2, P1, R8.reuse, R2, 0x1 ;  /* 0x0000000208027211 */ /* 0x040fe200078208ff */
[----:B------:R-:W-:Y:S01]  /*b450*/  ULDC.64 UR8, c[0x0][0x750] ;  /* 0x0001d40000087ab9 */ /* 0x000fe20000000a00 */
[----:B01----:R-:W-:Y:S01]  /*b460*/  IMAD.U32 R4, RZ, RZ, UR13 ;  /* 0x0000000dff047e24 */ /* 0x003fe2000f8e00ff */
[----:B------:R-:W-:Y:S01]  /*b470*/  PRMT R19, RZ, 0x7610, R19 ;  /* 0x00007610ff137816 */ /* 0x000fe20000000013 */
[----:B------:R-:W-:Y:S01]  /*b480*/  IMAD.MOV.U32 R6, RZ, RZ, -0x1 ;  /* 0xffffffffff067424 */ /* 0x000fe200078e00ff */
[----:B------:R-:W-:Y:S01]  /*b490*/  LEA.HI.X R3, R8, R3, R0, 0x1, P1 ;  /* 0x0000000308037211 */ /* 0x000fe200008f0c00 */
[----:B------:R0:W-:Y:S01]  /*b4a0*/  SYNCS.ARRIVE.TRANS64.A1T0 RZ, [R4+UR18], RZ ;  /* 0x000000ff04ff79a7 */ /* 0x0001e20008100012 */
[----:B------:R-:W-:Y:S01]  /*b4b0*/  ISETP.GE.U32.AND P1, PT, R2, UR8, PT ;  /* 0x0000000802007c0c */ /* 0x000fe2000bf26070 */
[----:B------:R-:W-:-:S03]  /*b4c0*/  IMAD.MOV.U32 R5, RZ, RZ, -0x1 ;  /* 0xffffffffff057424 */ /* 0x000fc600078e00ff */
[----:B------:R-:W-:Y:S01]  /*b4d0*/  ISETP.GE.U32.AND.EX P1, PT, R3, UR9, PT, P1 ;  /* 0x0000000903007c0c */ /* 0x000fe2000bf26110 */
[----:B0-----:R-:W-:-:S12]  /*b4e0*/  IMAD.MOV.U32 R4, RZ, RZ, -0x1 ;  /* 0xffffffffff047424 */ /* 0x001fd800078e00ff */
[----:B------:R-:W-:Y:S05]  /*b4f0*/  @P1 BRA `(.L_x_283) ;  /* 0x0000000400601947 */ /* 0x000fea0003800000 */
[----:B------:R-:W0:Y:S01]  /*b500*/  S2R R30, SR_CTAID.X ;  /* 0x00000000001e7919 */ /* 0x000e220000002500 */
[----:B------:R-:W1:Y:S01]  /*b510*/  LDC.64 R24, c[0x0][0x728] ;  /* 0x0001ca00ff187b82 */ /* 0x000e620000000a00 */
[----:B------:R-:W-:Y:S01]  /*b520*/  ULDC UR8, c[0x0][0x150] ;  /* 0x0000540000087ab9 */ /* 0x000fe20000000800 */
[----:B----4-:R-:W-:Y:S01]  /*b530*/  IMAD.MOV.U32 R22, RZ, RZ, R2 ;  /* 0x000000ffff167224 */ /* 0x010fe200078e0002 */
[----:B--2---:R-:W2:Y:S01]  /*b540*/  S2R R32, SR_CTAID.Y ;  /* 0x0000000000207919 */ /* 0x004ea20000002600 */
[----:B------:R-:W-:-:S04]  /*b550*/  IMAD.MOV.U32 R23, RZ, RZ, R3 ;  /* 0x000000ffff177224 */ /* 0x000fc800078e0003 */
[----:B------:R-:W4:Y:S08]  /*b560*/  LDC R33, c[0x0][0x144] ;  /* 0x00005100ff217b82 */ /* 0x000f300000000800 */
[----:B------:R-:W2:Y:S08]  /*b570*/  LDC R6, c[0x0][0x730] ;  /* 0x0001cc00ff067b82 */ /* 0x000eb00000000800 */
[----:B------:R-:W2:Y:S01]  /*b580*/  LDC.64 R28, c[0x0][0x720] ;  /* 0x0001c800ff1c7b82 */ /* 0x000ea20000000a00 */
[----:B-1----:R-:W-:-:S04]  /*b590*/  ISETP.NE.U32.AND P1, PT, R24, RZ, PT ;  /* 0x000000ff1800720c */ /* 0x002fc80003f25070 */
[----:B------:R-:W-:Y:S02]  /*b5a0*/  ISETP.NE.AND.EX P1, PT, R25, RZ, PT, P1 ;  /* 0x000000ff1900720c */ /* 0x000fe40003f25310 */
[----:B0-----:R-:W-:-:S05]  /*b5b0*/  I2FP.F32.U32 R4, R30 ;  /* 0x0000001e00047245 */ /* 0x001fca0000201000 */
[----:B------:R-:W-:-:S04]  /*b5c0*/  FMUL R4, R4, UR8 ;  /* 0x0000000804047c20 */ /* 0x000fc80008400000 */
[----:B------:R0:W1:Y:S02]  /*b5d0*/  F2I.U32.TRUNC.NTZ R31, R4 ;  /* 0x00000004001f7305 */ /* 0x000064000020f000 */
[----:B----4-:R-:W-:Y:S05]  /*b5e0*/  @!P1 BRA `(.L_x_284) ;  /* 0x0000000000289947 */ /* 0x010fea0003800000 */
[----:B------:R-:W4:Y:S02]  /*b5f0*/  LDC R5, c[0x0][0x734] ;  /* 0x0001cd00ff057b82 */ /* 0x000f240000000800 */
[----:B----4-:R-:W-:-:S05]  /*b600*/  IADD3 R19, P1, R2, R5, RZ ;  /* 0x0000000502137210 */ /* 0x010fca0007f3e0ff */
[----:B------:R-:W-:-:S04]  /*b610*/  IMAD.X R27, RZ, RZ, R3, P1 ;  /* 0x000000ffff1b7224 */ /* 0x000fc800008e0603 */
[----:B0-----:R-:W-:-:S04]  /*b620*/  IMAD.WIDE.U32 R4, R27, R24, RZ ;  /* 0x000000181b047225 */ /* 0x001fc800078e00ff */
[----:B------:R-:W-:-:S04]  /*b630*/  IMAD.WIDE.U32 R20, P1, R19, R25, R4 ;  /* 0x0000001913147225 */ /* 0x000fc80007820004 */
[----:B------:R-:W-:-:S04]  /*b640*/  IMAD.WIDE.U32 R4, R19, R24, RZ ;  /* 0x0000001813047225 */ /* 0x000fc800078e00ff */
[----:B------:R-:W-:Y:S01]  /*b650*/  IMAD.X R23, RZ, RZ, RZ, P1 ;  /* 0x000000ffff177224 */ /* 0x000fe200008e06ff */
[----:B------:R-:W-:Y:S01]  /*b660*/  IADD3 RZ, P1, R5, R20, RZ ;  /* 0x0000001405ff7210 */ /* 0x000fe20007f3e0ff */
[----:B------:R-:W-:-:S04]  /*b670*/  IMAD.MOV.U32 R22, RZ, RZ, R21 ;  /* 0x000000ffff167224 */ /* 0x000fc800078e0015 */
[----:B------:R-:W-:-:S08]  /*b680*/  IMAD.WIDE.U32.X R22, R27, R25, R22, P1 ;  /* 0x000000191b167225 */ /* 0x000fd000008e0416 */
.L_x_284:
[----:B------:R-:W4:Y:S01]  /*b690*/  LDC.64 R36, c[0x0][0x740] ;  /* 0x0001d000ff247b82 */ /* 0x000f220000000a00 */
[-C--:B--2---:R-:W-:Y:S01]  /*b6a0*/  SHF.R.U64 R26, R22, R6.reuse, R23 ;  /* 0x00000006161a7219 */ /* 0x084fe20000001217 */
[----:B-1----:R-:W-:Y:S01]  /*b6b0*/  IMAD.MOV R31, RZ, RZ, -R31 ;  /* 0x000000ffff1f7224 */ /* 0x002fe200078e0a1f */
[----:B0-----:R-:W-:Y:S01]  /*b6c0*/  SHF.R.U32.HI R4, RZ, R6, R23 ;  /* 0x00000006ff047219 */ /* 0x001fe20000011617 */
[----:B------:R-:W-:Y:S01]  /*b6d0*/  ULDC UR8, c[0x0][0x154] ;  /* 0x0000550000087ab9 */ /* 0x000fe20000000800 */
[----:B------:R-:W-:Y:S01]  /*b6e0*/  IADD3 R19, P1, RZ, -R26, RZ ;  /* 0x8000001aff137210 */ /* 0x000fe20007f3e0ff */
[----:B------:R-:W-:Y:S02]  /*b6f0*/  IMAD R31, R33, R31, R30 ;  /* 0x0000001f211f7224 */ /* 0x000fe400078e021e */
[----:B------:R-:W0:Y:S01]  /*b700*/  LDC R20, c[0x0][0x718] ;  /* 0x0001c600ff147b82 */ /* 0x000e220000000800 */
[----:B------:R-:W-:Y:S02]  /*b710*/  IMAD.MOV.U32 R21, RZ, RZ, -0x1 ;  /* 0xffffffffff157424 */ /* 0x000fe400078e00ff */
[----:B------:R-:W-:-:S02]  /*b720*/  IMAD.X R5, RZ, RZ, ~R4, P1 ;  /* 0x000000ffff057224 */ /* 0x000fc400008e0e04 */
[----:B------:R-:W-:Y:S02]  /*b730*/  IMAD.MOV.U32 R23, RZ, RZ, 0x1 ;  /* 0x00000001ff177424 */ /* 0x000fe400078e00ff */
[-C--:B------:R-:W-:Y:S01]  /*b740*/  IMAD R6, R5, R28.reuse, RZ ;  /* 0x0000001c05067224 */ /* 0x080fe200078e02ff */
[----:B------:R-:W1:Y:S01]  /*b750*/  LDC R22, c[0x0][0x708] ;  /* 0x0001c200ff167b82 */ /* 0x000e620000000800 */
[----:B------:R-:W-:-:S04]  /*b760*/  IMAD.WIDE.U32 R4, R19, R28, R2 ;  /* 0x0000001c13047225 */ /* 0x000fc800078e0002 */
[----:B------:R-:W-:Y:S01]  /*b770*/  IMAD R19, R19, R29, R6 ;  /* 0x0000001d13137224 */ /* 0x000fe200078e0206 */
[----:B------:R-:W-:Y:S02]  /*b780*/  I2FP.F32.U32 R6, R32 ;  /* 0x0000002000067245 */ /* 0x000fe40000201000 */
[----:B------:R-:W2:Y:S01]  /*b790*/  LDC R34, c[0x0][0x758] ;  /* 0x0001d600ff227b82 */ /* 0x000ea20000000800 */
[----:B------:R-:W-:Y:S01]  /*b7a0*/  IMAD.IADD R5, R5, 0x1, R19 ;  /* 0x0000000105057824 */ /* 0x000fe200078e0213 */
[----:B----4-:R-:W-:Y:S01]  /*b7b0*/  ISETP.NE.U32.AND P1, PT, R36, RZ, PT ;  /* 0x000000ff2400720c */ /* 0x010fe20003f25070 */
[----:B------:R-:W-:-:S03]  /*b7c0*/  FMUL R19, R6, UR8 ;  /* 0x0000000806137c20 */ /* 0x000fc60008400000 */
[----:B------:R-:W-:Y:S01]  /*b7d0*/  ISETP.NE.AND.EX P1, PT, R37, RZ, PT, P1 ;  /* 0x000000ff2500720c */ /* 0x000fe20003f25310 */
[----:B------:R4:W2:Y:S01]  /*b7e0*/  F2I.U32.TRUNC.NTZ R27, R19 ;  /* 0x00000013001b7305 */ /* 0x0008a2000020f000 */
[----:B------:R-:W3:Y:S01]  /*b7f0*/  LDC R29, c[0x0][0x148] ;  /* 0x00005200ff1d7b82 */ /* 0x000ee20000000800 */
[-CC-:B0-----:R-:W-:Y:S02]  /*b800*/  SHF.R.U64 R24, R4, R20.reuse, R5.reuse ;  /* 0x0000001404187219 */ /* 0x181fe40000001205 */
[----:B------:R-:W-:-:S05]  /*b810*/  SHF.R.U32.HI R5, RZ, R20, R5 ;  /* 0x00000014ff057219 */ /* 0x000fca0000011605 */
[----:B------:R-:W0:Y:S01]  /*b820*/  LDC R30, c[0x0][0x700] ;  /* 0x0001c000ff1e7b82 */ /* 0x000e220000000800 */
[-CC-:B-1----:R-:W-:Y:S02]  /*b830*/  SHF.R.U64 R6, R24, R22.reuse, R5.reuse ;  /* 0x0000001618067219 */ /* 0x182fe40000001205 */
[----:B------:R-:W-:-:S05]  /*b840*/  SHF.R.U32.HI R5, RZ, R22, R5 ;  /* 0x00000016ff057219 */ /* 0x000fca0000011605 */
[----:B------:R-:W1:Y:S01]  /*b850*/  LDC R35, c[0x0][0x748] ;  /* 0x0001d200ff237b82 */ /* 0x000e620000000800 */
[-CC-:B--2---:R-:W-:Y:S02]  /*b860*/  SHF.R.U64 R28, R6, R34.reuse, R5.reuse ;  /* 0x00000022061c7219 */ /* 0x184fe40000001205 */
[-C--:B------:R-:W-:Y:S02]  /*b870*/  SHF.L.U32 R21, R21, R34.reuse, RZ ;  /* 0x0000002215157219 */ /* 0x080fe400000006ff */
[-C--:B------:R-:W-:Y:S01]  /*b880*/  SHF.R.U32.HI R5, RZ, R34.reuse, R5 ;  /* 0x00000022ff057219 */ /* 0x080fe20000011605 */
[----:B------:R-:W-:Y:S01]  /*b890*/  IMAD.MOV.U32 R4, RZ, RZ, R28 ;  /* 0x000000ffff047224 */ /* 0x000fe200078e001c */
[----:B------:R-:W-:Y:S01]  /*b8a0*/  SHF.L.U32 R34, R23, R34, RZ ;  /* 0x0000002217227219 */ /* 0x000fe200000006ff */
[----:B------:R-:W2:Y:S01]  /*b8b0*/  LDC R38, c[0x0][0x738] ;  /* 0x0001ce00ff267b82 */ /* 0x000ea20000000800 */
[----:B------:R-:W-:-:S07]  /*b8c0*/  LOP3.LUT R33, RZ, R21, RZ, 0x33, !PT ;  /* 0x00000015ff217212 */ /* 0x000fce00078e33ff */
[----:B------:R-:W0:Y:S01]  /*b8d0*/  LDC R39, c[0x0][0x710] ;  /* 0x0001c400ff277b82 */ /* 0x000e220000000800 */
[----:B----4-:R-:W-:Y:S05]  /*b8e0*/  @!P1 BRA `(.L_x_285) ;  /* 0x0000000000289947 */ /* 0x010fea0003800000 */
[----:B------:R-:W4:Y:S02]  /*b8f0*/  LDC R19, c[0x0][0x74c] ;  /* 0x0001d300ff137b82 */ /* 0x000f240000000800 */
[----:B----4-:R-:W-:-:S05]  /*b900*/  IADD3 R19, P1, R28, R19, RZ ;  /* 0x000000131c137210 */ /* 0x010fca0007f3e0ff */
        /* <DEDUP_REMOVED lines=8> */
.L_x_285:
[----:B-1----:R-:W-:Y:S01]  /*b990*/  SHF.R.U64 R4, R4, R35, R5 ;  /* 0x0000002304047219 */ /* 0x002fe20000001205 */
[----:B0-----:R-:W-:Y:S01]  /*b9a0*/  VIADD R21, R30, 0xffffffff ;  /* 0xffffffff1e157836 */ /* 0x001fe20000000000 */
[----:B------:R-:W-:Y:S01]  /*b9b0*/  LOP3.LUT R19, R6, R33, RZ, 0xc0, !PT ;  /* 0x0000002106137212 */ /* 0x000fe200078ec0ff */
[----:B------:R-:W-:Y:S02]  /*b9c0*/  IMAD.MOV R27, RZ, RZ, -R27 ;  /* 0x000000ffff1b7224 */ /* 0x000fe400078e0a1b */
[----:B------:R-:W-:Y:S01]  /*b9d0*/  IMAD.MOV R5, RZ, RZ, -R4 ;  /* 0x000000ffff057224 */ /* 0x000fe200078e0a04 */
[----:B------:R-:W-:Y:S01]  /*b9e0*/  LOP3.LUT R21, R24, R21, RZ, 0xc0, !PT ;  /* 0x0000001518157212 */ /* 0x000fe200078ec0ff */
[----:B------:R-:W-:Y:S02]  /*b9f0*/  IMAD R6, R34, R4, R19 ;  /* 0x0000000422067224 */ /* 0x000fe400078e0213 */
[----:B---3--:R-:W-:Y:S02]  /*ba00*/  @P4 IMAD R31, R29, R27, R32 ;  /* 0x0000001b1d1f4224 */ /* 0x008fe400078e0220 */
[----:B--2---:R-:W-:-:S02]  /*ba10*/  IMAD R4, R5, R38, R28 ;  /* 0x0000002605047224 */ /* 0x004fc400078e021c */
[----:B------:R-:W-:Y:S02]  /*ba20*/  IMAD R6, R6, R39, R31 ;  /* 0x0000002706067224 */ /* 0x000fe400078e021f */
[----:B------:R-:W-:Y:S02]  /*ba30*/  IMAD R21, R4, R30, R21 ;  /* 0x0000001e04157224 */ /* 0x000fe400078e0215 */
[----:B------:R-:W-:Y:S02]  /*ba40*/  IMAD.MOV.U32 R19, RZ, RZ, 0x1 ;  /* 0x00000001ff137424 */ /* 0x000fe400078e00ff */
[----:B------:R-:W-:Y:S01]  /*ba50*/  IMAD.MOV.U32 R4, RZ, RZ, R26 ;  /* 0x000000ffff047224 */ /* 0x000fe200078e001a */
[----:B------:R-:W-:Y:S02]  /*ba60*/  SEL R5, R21, R6, !P4 ;  /* 0x0000000615057207 */ /* 0x000fe40006000000 */
[----:B------:R-:W-:-:S07]  /*ba70*/  SEL R6, R6, R21, !P4 ;  /* 0x0000001506067207 */ /* 0x000fce0006000000 */
.L_x_283:
[----:B------:R-:W-:Y:S02]  /*ba80*/  LOP3.LUT P1, RZ, R19, 0xff, RZ, 0xc0, !PT ;  /* 0x000000ff13ff7812 */ /* 0x000fe4000782c0ff */
[----:B------:R-:W-:-:S11]  /*ba90*/  LOP3.LUT R164, R164, 0x1, RZ, 0x3c, !PT ;  /* 0x00000001a4a47812 */ /* 0x000fd600078e3cff */
[----:B------:R-:W-:Y:S05]  /*baa0*/  @P1 BRA `(.L_x_286) ;  /* 0xffffff5c00401947 */ /* 0x000fea000383ffff */
[----:B------:R-:W-:Y:S05]  /*bab0*/  EXIT ;  /* 0x000000000000794d */ /* 0x000fea0003800000 */
.L_x_18:
[----:B------:R-:W-:-:S08]  /*bac0*/  ISETP.NE.AND P0, PT, R13, RZ, PT ;  /* 0x000000ff0d00720c */ /* 0x000fd00003f05270 */
[----:B--23-5:R-:W0:-:S00]  /*bad0*/  USETMAXREG.DEALLOC.CTAPOOL 0x28 ;  /* 0x00000028000079c8 */ /* 0x02ce0000080e0500 */
[----:B------:R-:W-:Y:S05]  /*bae0*/  @P0 EXIT ;  /* 0x000000000000094d */ /* 0x000fea0003800000 */
[----:B0-----:R-:W-:Y:S01]  /*baf0*/  LOP3.LUT P0, RZ, R18, 0xff, RZ, 0xc0, !PT ;  /* 0x000000ff12ff7812 */ /* 0x001fe2000780c0ff */
[----:B------:R-:W-:Y:S02]  /*bb00*/  IMAD.MOV.U32 R12, RZ, RZ, 0x1 ;  /* 0x00000001ff0c7424 */ /* 0x000fe400078e00ff */
[----:B------:R-:W-:-:S10]  /*bb10*/  IMAD.MOV.U32 R13, RZ, RZ, RZ ;  /* 0x000000ffff0d7224 */ /* 0x000fd400078e00ff */
[----:B------:R-:W-:Y:S05]  /*bb20*/  @!P0 BRA `(.L_x_287) ;  /* 0x0000000c00688947 */ /* 0x000fea0003800000 */
[----:B------:R-:W0:Y:S01]  /*bb30*/  S2R R17, SR_CgaCtaId ;  /* 0x0000000000117919 */ /* 0x000e220000008800 */
[----:B------:R-:W-:Y:S01]  /*bb40*/  LOP3.LUT P0, RZ, R14, 0x1f, RZ, 0xc0, !PT ;  /* 0x0000001f0eff7812 */ /* 0x000fe2000780c0ff */
[----:B------:R-:W-:Y:S01]  /*bb50*/  ULDC UR5, c[0x0][0x758] ;  /* 0x0001d60000057ab9 */ /* 0x000fe20000000800 */
[----:B------:R-:W-:Y:S01]  /*bb60*/  UMOV UR7, 0xffffffff ;  /* 0xffffffff00077882 */ /* 0x000fe20000000000 */
[----:B------:R-:W-:Y:S01]  /*bb70*/  BSSY B0, `(.L_x_287) ;  /* 0x00000d5000007945 */ /* 0x000fe20003800000 */
[C---:B------:R-:W-:Y:S01]  /*bb80*/  ISETP.NE.AND P2, PT, R15.reuse, RZ, PT ;  /* 0x000000ff0f00720c */ /* 0x040fe20003f45270 */
[----:B------:R-:W-:Y:S01]  /*bb90*/  USHF.L.U32 UR7, UR7, UR5, URZ ;  /* 0x0000000507077299 */ /* 0x000fe2000800063f */
[----:B------:R-:W-:Y:S01]  /*bba0*/  ISETP.NE.OR P0, PT, R15, RZ, !P0 ;  /* 0x000000ff0f00720c */ /* 0x000fe20004705670 */
[----:B------:R-:W-:Y:S01]  /*bbb0*/  IMAD.MOV.U32 R15, RZ, RZ, 0x1 ;  /* 0x00000001ff0f7424 */ /* 0x000fe200078e00ff */
[----:B------:R-:W-:Y:S01]  /*bbc0*/  LOP3.LUT R14, R7, 0x2, RZ, 0xfc, !PT ;  /* 0x00000002070e7812 */ /* 0x000fe200078efcff */
[----:B------:R-:W-:Y:S01]  /*bbd0*/  IMAD.MOV.U32 R12, RZ, RZ, 0x1 ;  /* 0x00000001ff0c7424 */ /* 0x000fe200078e00ff */
[----:B------:R-:W-:Y:S01]  /*bbe0*/  ULDC UR4, c[0x0][0x700] ;  /* 0x0001c00000047ab9 */ /* 0x000fe20000000800 */
[----:B------:R-:W-:Y:S01]  /*bbf0*/  IMAD.MOV.U32 R13, RZ, RZ, RZ ;  /* 0x000000ffff0d7224 */ /* 0x000fe200078e00ff */
[----:B------:R-:W-:Y:S01]  /*bc00*/  UMOV UR8, 0x1 ;  /* 0x0000000100087882 */ /* 0x000fe20000000000 */
[----:B------:R-:W-:-:S02]  /*bc10*/  UIADD3 UR29, UR6, 0x1, URZ ;  /* 0x00000001061d7890 */ /* 0x000fc4000fffe03f */
[----:B------:R-:W-:Y:S02]  /*bc20*/  UIADD3 UR4, UR4, -0x1, URZ ;  /* 0xffffffff04047890 */ /* 0x000fe4000fffe03f */
[----:B------:R-:W-:Y:S02]  /*bc30*/  USHF.L.U32 UR5, UR8, UR5, URZ ;  /* 0x0000000508057299 */ /* 0x000fe4000800063f */
[----:B------:R-:W-:Y:S01]  /*bc40*/  ULOP3.LUT UR7, URZ, UR7, URZ, 0x33, !UPT ;  /* 0x000000073f077292 */ /* 0x000fe2000f8e333f */
[----:B------:R-:W-:Y:S01]  /*bc50*/  ULDC.64 UR30, c[0x0][0x198] ;  /* 0x00006600001e7ab9 */ /* 0x000fe20000000a00 */
[C---:B0-----:R-:W-:Y:S02]  /*bc60*/  IMAD.SHL.U32 R10, R17.reuse, 0x20, RZ ;  /* 0x00000020110a7824 */ /* 0x041fe400078e00ff */
[C---:B------:R-:W-:Y:S02]  /*bc70*/  IMAD.SHL.U32 R16, R17.reuse, 0x400, RZ ;  /* 0x0000040011107824 */ /* 0x040fe400078e00ff */
[----:B------:R-:W-:Y:S01]  /*bc80*/  IMAD.SHL.U32 R17, R17, 0x100, RZ ;  /* 0x0000010011117824 */ /* 0x000fe200078e00ff */
[----:B------:R-:W-:-:S02]  /*bc90*/  R2UR UR10, R10 ;  /* 0x000000000a0a72ca */ /* 0x000fc400000e0000 */
[----:B------:R-:W-:Y:S02]  /*bca0*/  LOP3.LUT R16, R16, 0x400, RZ, 0xc0, !PT ;  /* 0x0000040010107812 */ /* 0x000fe400078ec0ff */
[----:B------:R-:W-:-:S09]  /*bcb0*/  LOP3.LUT R17, R17, 0x100, RZ, 0xc0, !PT ;  /* 0x0000010011117812 */ /* 0x000fd200078ec0ff */
[----:B------:R-:W-:-:S12]  /*bcc0*/  ULOP3.LUT UR10, UR10, 0x20, URZ, 0xc0, !UPT ;  /* 0x000000200a0a7892 */ /* 0x000fd8000f8ec03f */
.L_x_299:
[----:B------:R-:W-:-:S03]  /*bcd0*/  UMOV UR8, 0xffffffff ;  /* 0xffffffff00087882 */ /* 0x000fc60000000000 */
[----:B------:R-:W-:Y:S05]  /*bce0*/  BRA.DIV UR8, `(.L_x_288) ;  /* 0x0000001608207947 */ /* 0x000fea000b800000 */
[----:B------:R-:W-:-:S13]  /*bcf0*/  ELECT P1, URZ, PT ;  /* 0x00000000003f782f */ /* 0x000fda0003820000 */
.L_x_320:
[----:B------:R-:W0:Y:S01]  /*bd00*/  LDC R10, c[0x0][0x604] ;  /* 0x00018100ff0a7b82 */ /* 0x000e220000000800 */
[----:B------:R-:W-:Y:S01]  /*bd10*/  BSSY B1, `(.L_x_289) ;  /* 0x0000046000017945 */ /* 0x000fe20003800000 */
[----:B0-----:R-:W-:-:S13]  /*bd20*/  ISETP.LT.OR P1, PT, R10, 0x1, !P1 ;  /* 0x000000010a00780c */ /* 0x001fda0004f21670 */
[----:B------:R-:W-:Y:S05]  /*bd30*/  @P1 BRA `(.L_x_290) ;  /* 0x00000004000c1947 */ /* 0x000fea0003800000 */
[----:B------:R-:W-:Y:S01]  /*bd40*/  IMAD.SHL.U32 R19, R5, 0x100, RZ ;  /* 0x0000010005137824 */ /* 0x000fe200078e00ff */
[----:B------:R-:W-:Y:S02]  /*bd50*/  LEA R26, R6, UR10, 0x6 ;  /* 0x0000000a061a7c11 */ /* 0x000fe4000f8e30ff */
[----:B------:R-:W-:Y:S01]  /*bd60*/  CS2R R22, SRZ ;  /* 0x0000000000167805 */ /* 0x000fe2000001ff00 */
[----:B------:R-:W-:Y:S02]  /*bd70*/  IMAD.U32 R24, RZ, RZ, UR29 ;  /* 0x0000001dff187e24 */ /* 0x000fe4000f8e00ff */
[----:B------:R-:W-:Y:S02]  /*bd80*/  IMAD.MOV.U32 R5, RZ, RZ, R12 ;  /* 0x000000ffff057224 */ /* 0x000fe400078e000c */
[----:B------:R-:W-:Y:S02]  /*bd90*/  IMAD.MOV.U32 R10, RZ, RZ, R13 ;  /* 0x000000ffff0a7224 */ /* 0x000fe400078e000d */
[----:B------:R-:W-:-:S07]  /*bda0*/  IMAD.MOV.U32 R25, RZ, RZ, RZ ;  /* 0x000000ffff197224 */ /* 0x000fce00078e00ff */
.L_x_294:
[----:B------:R-:W0:Y:S01]  /*bdb0*/  S2R R18, SR_CgaCtaId ;  /* 0x0000000000127919 */ /* 0x000e220000008800 */
[----:B------:R-:W-:-:S04]  /*bdc0*/  MOV R11, 0x400 ;  /* 0x00000400000b7802 */ /* 0x000fc80000000f00 */
[----:B0-----:R-:W-:Y:S02]  /*bdd0*/  LEA R21, R18, R11, 0x18 ;  /* 0x0000000b12157211 */ /* 0x001fe400078ec0ff */
[----:B------:R-:W-:Y:S01]  /*bde0*/  SHF.L.U32 R11, R5, 0x1f, RZ ;  /* 0x0000001f050b7819 */ /* 0x000fe200000006ff */
[----:B------:R-:W0:Y:S02]  /*bdf0*/  @!P2 LDC R18, c[0x0][0x640] ;  /* 0x00019000ff12ab82 */ /* 0x000e240000000800 */
[----:B------:R-:W-:-:S04]  /*be00*/  IMAD R20, R10, 0x8, R21 ;  /* 0x000000080a147824 */ /* 0x000fc800078e0215 */
[----:B------:R-:W1:Y:S02]  /*be10*/  SYNCS.PHASECHK.TRANS64.TRYWAIT P1, [R20+URZ+0x60], R11 ;  /* 0x0000600b140075a7 */ /* 0x000e64000802017f */
[----:B-1----:R-:W-:Y:S05]  /*be20*/  @!P1 BRA `(.L_x_291) ;  /* 0x0000001000f09947 */ /* 0x002fea0003800000 */
.L_x_321:
[----:B-1----:R-:W-:Y:S01]  /*be30*/  PRMT R11, R14, 0x9910, RZ ;  /* 0x000099100e0b7816 */ /* 0x002fe200000000ff */
[----:B0-----:R0:W-:Y:S03]  /*be40*/  @!P2 SYNCS.ARRIVE.TRANS64 RZ, [R20+URZ], R18 ;  /* 0x0000001214ffa9a7 */ /* 0x0011e6000800003f */
[----:B------:R-:W-:-:S13]  /*be50*/  ISETP.NE.AND P1, PT, R11, 0x2, PT ;  /* 0x000000020b00780c */ /* 0x000fda0003f25270 */
[----:B0-----:R-:W-:Y:S05]  /*be60*/  @P1 BRA `(.L_x_292) ;  /* 0x0000000000041947 */ /* 0x001fea0003800000 */
[----:B------:R-:W-:Y:S01]  /*be70*/  BPT.TRAP 0x1 ;  /* 0x000000040000795c */ /* 0x000fe20000300000 */
.L_x_292:
[----:B------:R-:W-:Y:S05]  /*be80*/  @P0 BRA `(.L_x_293) ;  /* 0x0000000000040947 */ /* 0x000fea0003800000 */
[----:B------:R-:W-:Y:S01]  /*be90*/  BPT.TRAP 0x1 ;  /* 0x000000040000795c */ /* 0x000fe20000300000 */
.L_x_293:
[C---:B------:R-:W-:Y:S01]  /*bea0*/  IMAD R11, R10.reuse, 0x800, R16 ;  /* 0x000008000a0b7824 */ /* 0x040fe200078e0210 */
[----:B------:R-:W-:Y:S01]  /*beb0*/  R2UR UR13, R21 ;  /* 0x00000000150d72ca */ /* 0x000fe200000e0000 */
[----:B------:R-:W-:Y:S01]  /*bec0*/  IMAD R21, R10, 0x4000, R21 ;  /* 0x000040000a157824 */ /* 0x000fe200078e0215 */
[----:B------:R-:W-:Y:S01]  /*bed0*/  R2UR UR25, R20 ;  /* 0x00000000141972ca */ /* 0x000fe200000e0000 */
[----:B------:R-:W-:Y:S01]  /*bee0*/  VIADD R24, R24, 0xffffffff ;  /* 0xffffffff18187836 */ /* 0x000fe20000000000 */
[----:B------:R-:W-:Y:S01]  /*bef0*/  R2UR UR24, R11 ;  /* 0x000000000b1872ca */ /* 0x000fe200000e0000 */
[----:B------:R-:W-:Y:S01]  /*bf00*/  IMAD R11, R10, 0x200, R17 ;  /* 0x000002000a0b7824 */ /* 0x000fe200078e0211 */
[----:B------:R-:W-:Y:S01]  /*bf10*/  R2UR UR16, R21 ;  /* 0x00000000151072ca */ /* 0x000fe200000e0000 */
[----:B------:R-:W-:Y:S01]  /*bf20*/  UIADD3 UR14, UP0, UR30, 0xf0, URZ ;  /* 0x000000f01e0e7890 */ /* 0x000fe2000ff1e03f */
[----:B------:R-:W-:Y:S01]  /*bf30*/  R2UR UR28, R4 ;  /* 0x00000000041c72ca */ /* 0x000fe200000e0000 */
[----:B------:R-:W-:Y:S01]  /*bf40*/  UIADD3 UR32, UP1, UR30, 0x1f0, URZ ;  /* 0x000001f01e207890 */ /* 0x000fe2000ff3e03f */
[----:B------:R-:W-:Y:S01]  /*bf50*/  R2UR UR8, R11 ;  /* 0x000000000b0872ca */ /* 0x000fe200000e0000 */
[----:B------:R-:W-:Y:S01]  /*bf60*/  UIADD3 UR34, UP2, UR30, 0x2f0, URZ ;  /* 0x000002f01e227890 */ /* 0x000fe2000ff5e03f */
[----:B------:R-:W-:Y:S01]  /*bf70*/  R2UR UR26, R23 ;  /* 0x00000000171a72ca */ /* 0x000fe200000e0000 */
[----:B------:R-:W-:Y:S01]  /*bf80*/  UIADD3.X UR15, URZ, UR31, URZ, UP0, !UPT ;  /* 0x0000001f3f0f7290 */ /* 0x000fe200087fe43f */
[----:B------:R-:W-:Y:S01]  /*bf90*/  R2UR UR27, R26 ;  /* 0x000000001a1b72ca */ /* 0x000fe200000e0000 */
[----:B------:R-:W-:Y:S01]  /*bfa0*/  UIADD3.X UR33, URZ, UR31, URZ, UP1, !UPT ;  /* 0x0000001f3f217290 */ /* 0x000fe20008ffe43f */
[----:B------:R-:W-:Y:S01]  /*bfb0*/  R2UR UR11, R6 ;  /* 0x00000000060b72ca */ /* 0x000fe200000e0000 */
[----:B------:R-:W-:Y:S01]  /*bfc0*/  UIADD3 UR24, UR13, 0x200, UR24 ;  /* 0x000002000d187890 */ /* 0x000fe2000fffe018 */
[----:B------:R-:W-:Y:S01]  /*bfd0*/  R2UR UR12, R25 ;  /* 0x00000000190c72ca */ /* 0x000fe200000e0000 */
[----:B------:R-:W-:Y:S01]  /*bfe0*/  VIADD R10, R10, 0x1 ;  /* 0x000000010a0a7836 */ /* 0x000fe20000000000 */
[----:B------:R-:W-:Y:S01]  /*bff0*/  R2UR UR18, R22 ;  /* 0x00000000161272ca */ /* 0x000fe200000e0000 */
[----:B------:R-:W-:Y:S01]  /*c000*/  UIADD3.X UR35, URZ, UR31, URZ, UP2, !UPT ;  /* 0x0000001f3f237290 */ /* 0x000fe200097fe43f */
[----:B------:R-:W-:Y:S01]  /*c010*/  R2UR UR19, R19 ;  /* 0x00000000131372ca */ /* 0x000fe200000e0000 */
[----:B------:R-:W-:Y:S01]  /*c020*/  UIADD3 UR8, UR13, 0x36200, UR8 ;  /* 0x000362000d087890 */ /* 0x000fe2000fffe008 */
[----:B------:R-:W-:Y:S01]  /*c030*/  ISETP.GT.AND P3, PT, R24, 0x1, PT ;  /* 0x000000011800780c */ /* 0x000fe20003f64270 */
[----:B------:R-:W-:Y:S01]  /*c040*/  UIADD3 UR16, UR16, 0x6200, URZ ;  /* 0x0000620010107890 */ /* 0x000fe2000fffe03f */
[C---:B------:R-:W-:Y:S01]  /*c050*/  ISETP.NE.AND P1, PT, R10.reuse, 0xc, PT ;  /* 0x0000000c0a00780c */ /* 0x040fe20003f25270 */
[----:B------:R-:W-:Y:S01]  /*c060*/  UMOV UR21, 0x30000 ;  /* 0x0003000000157882 */ /* 0x000fe20000000000 */
[----:B------:R-:W-:Y:S01]  /*c070*/  UMOV UR22, 0x0 ;  /* 0x0000000000167882 */ /* 0x000fe20000000000 */
[----:B------:R-:W-:Y:S01]  /*c080*/  UMOV UR23, 0x10000000 ;  /* 0x1000000000177882 */ /* 0x000fe20000000000 */
[----:B------:R-:W-:Y:S01]  /*c090*/  UMOV UR9, UR25 ;  /* 0x0000001900097c82 */ /* 0x000fe20008000000 */
[----:B------:R-:W-:Y:S01]  /*c0a0*/  UMOV UR13, UR28 ;  /* 0x0000001c000d7c82 */ /* 0x000fe20008000000 */
[----:B------:R-:W-:Y:S01]  /*c0b0*/  UMOV UR17, UR25 ;  /* 0x0000001900117c82 */ /* 0x000fe20008000000 */
[----:B------:R0:W-:Y:S01]  /*c0c0*/  UTMALDG.3D.MULTICAST [UR24], [UR14], UR21, desc[UR22] ;  /* 0x000016180e0073b4 */ /* 0x0001e20008011815 */
[----:B------:R-:W-:Y:S01]  /*c0d0*/  UMOV UR20, UR28 ;  /* 0x0000001c00147c82 */ /* 0x000fe20008000000 */
[----:B------:R-:W-:Y:S01]  /*c0e0*/  SEL R18, RZ, 0x1, P1 ;  /* 0x00000001ff127807 */ /* 0x000fe20000800000 */
[----:B------:R-:W-:Y:S01]  /*c0f0*/  VIADD R25, R25, 0x1 ;  /* 0x0000000119197836 */ /* 0x000fe20000000000 */
[----:B------:R-:W-:Y:S01]  /*c100*/  SEL R10, R10, RZ, P1 ;  /* 0x000000ff0a0a7207 */ /* 0x000fe20000800000 */
[----:B------:R-:W-:Y:S01]  /*c110*/  VIADD R23, R23, 0x20 ;  /* 0x0000002017177836 */ /* 0x000fe20000000000 */
[----:B------:R-:W-:Y:S01]  /*c120*/  LOP3.LUT R5, R5, R18, RZ, 0x3c, !PT ;  /* 0x0000001205057212 */ /* 0x000fe200078e3cff */
[----:B------:R-:W-:Y:S01]  /*c130*/  VIADD R22, R22, 0x40 ;  /* 0x0000004016167836 */ /* 0x000fe20000000000 */
[----:B------:R0:W-:Y:S01]  /*c140*/  UTMALDG.4D.MULTICAST [UR8], [UR32], UR21, desc[UR22] ;  /* 0x00001608200073b4 */ /* 0x0001e20008019815 */
[----:B------:R0:W-:Y:S02]  /*c150*/  UTMALDG.3D [UR16], [UR34], desc[UR22] ;  /* 0x00001610220075b4 */ /* 0x0001e40008011000 */
[----:B0-----:R-:W-:Y:S05]  /*c160*/  @P3 BRA `(.L_x_294) ;  /* 0xfffffffc00103947 */ /* 0x001fea000383ffff */
.L_x_290:
[----:B------:R-:W-:Y:S05]  /*c170*/  BSYNC B1 ;  /* 0x0000000000017941 */ /* 0x000fea0003800000 */
.L_x_289:
[----:B------:R-:W-:Y:S01]  /*c180*/  LOP3.LUT P5, RZ, R15, 0xff, RZ, 0xc0, !PT ;  /* 0x000000ff0fff7812 */ /* 0x000fe200078ac0ff */
[----:B------:R-:W-:Y:S01]  /*c190*/  VIADD R6, R13, UR6 ;  /* 0x000000060d067c36 */ /* 0x000fe20008000000 */
[----:B------:R-:W-:Y:S01]  /*c1a0*/  ULDC.64 UR8, c[0x0][0x750] ;  /* 0x0001d40000087ab9 */ /* 0x000fe20000000a00 */
[----:B------:R-:W-:Y:S01]  /*c1b0*/  IMAD.U32 R11, RZ, RZ, UR6 ;  /* 0x00000006ff0b7e24 */ /* 0x000fe2000f8e00ff */
[----:B------:R-:W-:Y:S01]  /*c1c0*/  UISETP.GE.U32.AND UP0, UPT, UR6, 0xc, UPT ;  /* 0x0000000c0600788c */ /* 0x000fe2000bf06070 */
[----:B------:R-:W-:Y:S01]  /*c1d0*/  BSSY B1, `(.L_x_295) ;  /* 0x000006c000017945 */ /* 0x000fe20003800000 */
[----:B------:R-:W-:Y:S02]  /*c1e0*/  ISETP.GT.U32.AND P1, PT, R6, 0xb, PT ;  /* 0x0000000b0600780c */ /* 0x000fe40003f24070 */
[----:B------:R-:W-:Y:S02]  /*c1f0*/  PRMT R15, RZ, 0x7610, R15 ;  /* 0x00007610ff0f7816 */ /* 0x000fe4000000000f */
[----:B------:R-:W-:-:S02]  /*c200*/  ISETP.LT.U32.AND P1, PT, R11, 0xc, P1 ;  /* 0x0000000c0b00780c */ /* 0x000fc40000f21070 */
[----:B------:R-:W-:Y:S01]  /*c210*/  PLOP3.LUT P3, PT, PT, PT, UP0, 0x80, 0x0 ;  /* 0x000000000000781c */ /* 0x000fe20003f6f008 */
[----:B------:R-:W0:Y:S01]  /*c220*/  @P5 S2R R5, SR_CgaCtaId ;  /* 0x0000000000055919 */ /* 0x000e220000008800 */
[----:B------:R-:W-:-:S04]  /*c230*/  @P5 MOV R4, 0x400 ;  /* 0x0000040000045802 */ /* 0x000fc80000000f00 */
[----:B0-----:R-:W-:Y:S01]  /*c240*/  @P5 LEA R10, R5, R4, 0x18 ;  /* 0x00000004050a5211 */ /* 0x001fe200078ec0ff */
[----:B------:R-:W-:-:S03]  /*c250*/  IMAD.WIDE.U32 R4, R6, -0x55555555, RZ ;  /* 0xaaaaaaab06047825 */ /* 0x000fc600078e00ff */
[----:B------:R0:W-:Y:S01]  /*c260*/  @P5 SYNCS.ARRIVE.TRANS64.A1T0 RZ, [R10+URZ+0xf8], RZ ;  /* 0x0000f8ff0aff59a7 */ /* 0x0001e2000810003f */
[----:B------:R-:W-:Y:S01]  /*c270*/  IADD3 R2, P5, R2, R8, RZ ;  /* 0x0000000802027210 */ /* 0x000fe20007fbe0ff */
[----:B------:R-:W-:Y:S01]  /*c280*/  IMAD.MOV.U32 R4, RZ, RZ, -0x1 ;  /* 0xffffffffff047424 */ /* 0x000fe200078e00ff */
[----:B------:R-:W-:Y:S02]  /*c290*/  SHF.R.U32.HI R11, RZ, 0x3, R5 ;  /* 0x00000003ff0b7819 */ /* 0x000fe40000011605 */
[----:B------:R-:W-:Y:S01]  /*c2a0*/  SEL R5, RZ, 0x1, !P1 ;  /* 0x00000001ff057807 */ /* 0x000fe20004800000 */
[----:B------:R-:W-:Y:S01]  /*c2b0*/  IMAD.X R3, R3, 0x1, R0, P5 ;  /* 0x0000000103037824 */ /* 0x000fe200028e0600 */
[----:B------:R-:W-:Y:S01]  /*c2c0*/  ISETP.GE.U32.AND P1, PT, R2, UR8, PT ;  /* 0x0000000802007c0c */ /* 0x000fe2000bf26070 */
[----:B------:R-:W-:Y:S01]  /*c2d0*/  IMAD R13, R11, -0xc, R6 ;  /* 0xfffffff40b0d7824 */ /* 0x000fe200078e0206 */
[----:B------:R-:W-:Y:S01]  /*c2e0*/  LOP3.LUT R12, R12, R5, RZ, 0x3c, !PT ;  /* 0x000000050c0c7212 */ /* 0x000fe200078e3cff */
[----:B------:R-:W-:Y:S01]  /*c2f0*/  IMAD.MOV.U32 R6, RZ, RZ, -0x1 ;  /* 0xffffffffff067424 */ /* 0x000fe200078e00ff */
[----:B------:R-:W-:Y:S01]  /*c300*/  ISETP.GE.U32.AND.EX P1, PT, R3, UR9, PT, P1 ;  /* 0x0000000903007c0c */ /* 0x000fe2000bf26110 */
[----:B------:R-:W-:Y:S01]  /*c310*/  IMAD.MOV.U32 R5, RZ, RZ, -0x1 ;  /* 0xffffffffff057424 */ /* 0x000fe200078e00ff */
[----:B------:R-:W-:-:S02]  /*c320*/  @P3 LOP3.LUT R12, R12, 0x1, R11, 0x78, !PT ;  /* 0x000000010c0c3812 */ /* 0x000fc400078e780b */
[----:B0-----:R-:W-:-:S09]  /*c330*/  PRMT R10, RZ, 0x7610, R10 ;  /* 0x00007610ff0a7816 */ /* 0x001fd2000000000a */
[----:B------:R-:W-:Y:S05]  /*c340*/  @P1 BRA `(.L_x_296) ;  /* 0x0000000400501947 */ /* 0x000fea0003800000 */
[----:B------:R-:W0:Y:S01]  /*c350*/  S2R R6, SR_CTAID.X ;  /* 0x0000000000067919 */ /* 0x000e220000002500 */
[----:B------:R-:W-:Y:S01]  /*c360*/  ULDC.64 UR8, c[0x0][0x728] ;  /* 0x0001ca0000087ab9 */ /* 0x000fe20000000a00 */
[----:B------:R-:W-:Y:S01]  /*c370*/  ULDC UR12, c[0x0][0x730] ;  /* 0x0001cc00000c7ab9 */ /* 0x000fe20000000800 */
[----:B------:R-:W-:Y:S01]  /*c380*/  ISETP.NE.U32.AND P1, PT, RZ, UR8, PT ;  /* 0x00000008ff007c0c */ /* 0x000fe2000bf25070 */
[----:B------:R-:W1:Y:S01]  /*c390*/  S2R R19, SR_CTAID.Y ;  /* 0x0000000000137919 */ /* 0x000e620000002600 */
[----:B------:R-:W-:Y:S01]  /*c3a0*/  ULDC UR13, c[0x0][0x150] ;  /* 0x00005400000d7ab9 */ /* 0x000fe20000000800 */
[----:B------:R-:W-:Y:S01]  /*c3b0*/  IMAD.MOV.U32 R4, RZ, RZ, R2 ;  /* 0x000000ffff047224 */ /* 0x000fe200078e0002 */
[----:B------:R-:W-:Y:S01]  /*c3c0*/  ISETP.NE.AND.EX P1, PT, RZ, UR9, PT, P1 ;  /* 0x00000009ff007c0c */ /* 0x000fe2000bf25310 */
[----:B------:R-:W-:Y:S01]  /*c3d0*/  IMAD.MOV.U32 R5, RZ, RZ, R3 ;  /* 0x000000ffff057224 */ /* 0x000fe200078e0003 */
[----:B0-----:R-:W-:-:S11]  /*c3e0*/  I2FP.F32.U32 R20, R6 ;  /* 0x0000000600147245 */ /* 0x001fd60000201000 */
[----:B------:R-:W-:Y:S05]  /*c3f0*/  @!P1 BRA `(.L_x_297) ;  /* 0x0000000000289947 */ /* 0x000fea0003800000 */
[----:B------:R-:W-:Y:S02]  /*c400*/  ULDC UR11, c[0x0][0x734] ;  /* 0x0001cd00000b7ab9 */ /* 0x000fe40000000800 */
[----:B------:R-:W-:-:S05]  /*c410*/  IADD3 R5, P1, R2, UR11, RZ ;  /* 0x0000000b02057c10 */ /* 0x000fca000ff3e0ff */
[----:B------:R-:W-:-:S04]  /*c420*/  IMAD.X R21, RZ, RZ, R3, P1 ;  /* 0x000000ffff157224 */ /* 0x000fc800008e0603 */
[----:B------:R-:W-:-:S04]  /*c430*/  IMAD.WIDE.U32 R10, R21, UR8, RZ ;  /* 0x00000008150a7c25 */ /* 0x000fc8000f8e00ff */
[----:B------:R-:W-:-:S04]  /*c440*/  IMAD.WIDE.U32 R10, P1, R5, UR9, R10 ;  /* 0x00000009050a7c25 */ /* 0x000fc8000f82000a */
[----:B------:R-:W-:-:S04]  /*c450*/  IMAD.WIDE.U32 R4, R5, UR8, RZ ;  /* 0x0000000805047c25 */ /* 0x000fc8000f8e00ff */
[----:B------:R-:W-:Y:S01]  /*c460*/  IMAD.MOV.U32 R4, RZ, RZ, R11 ;  /* 0x000000ffff047224 */ /* 0x000fe200078e000b */
[----:B------:R-:W-:Y:S01]  /*c470*/  IADD3 RZ, P3, R5, R10, RZ ;  /* 0x0000000a05ff7210 */ /* 0x000fe20007f7e0ff */
[----:B------:R-:W-:-:S04]  /*c480*/  IMAD.X R5, RZ, RZ, RZ, P1 ;  /* 0x000000ffff057224 */ /* 0x000fc800008e06ff */
[----:B------:R-:W-:-:S08]  /*c490*/  IMAD.WIDE.U32.X R4, R21, UR9, R4, P3 ;  /* 0x0000000915047c25 */ /* 0x000fd000098e0404 */
.L_x_297:
[--C-:B------:R-:W-:Y:S01]  /*c4a0*/  SHF.R.U64 R18, R4, UR12, R5.reuse ;  /* 0x0000000c04127c19 */ /* 0x100fe20008001205 */
[----:B------:R-:W-:Y:S01]  /*c4b0*/  FMUL R20, R20, UR13 ;  /* 0x0000000d14147c20 */ /* 0x000fe20008400000 */
[----:B------:R-:W0:Y:S01]  /*c4c0*/  LDC R21, c[0x0][0x144] ;  /* 0x00005100ff157b82 */ /* 0x000e220000000800 */
[----:B-1----:R-:W-:Y:S01]  /*c4d0*/  I2FP.F32.U32 R10, R19 ;  /* 0x00000013000a7245 */ /* 0x002fe20000201000 */
[----:B------:R-:W-:Y:S01]  /*c4e0*/  ULDC UR11, c[0x0][0x154] ;  /* 0x00005500000b7ab9 */ /* 0x000fe20000000800 */
[----:B------:R-:W-:Y:S01]  /*c4f0*/  SHF.R.U32.HI R4, RZ, UR12, R5 ;  /* 0x0000000cff047c19 */ /* 0x000fe20008011605 */
[----:B------:R-:W-:Y:S01]  /*c500*/  ULDC.64 UR8, c[0x0][0x720] ;  /* 0x0001c80000087ab9 */ /* 0x000fe20000000a00 */
[----:B------:R-:W-:Y:S01]  /*c510*/  IADD3 R5, P1, RZ, -R18, RZ ;  /* 0x80000012ff057210 */ /* 0x000fe20007f3e0ff */
[----:B------:R-:W1:Y:S01]  /*c520*/  F2I.U32.TRUNC.NTZ R20, R20 ;  /* 0x0000001400147305 */ /* 0x000e62000020f000 */
[----:B------:R-:W-:Y:S01]  /*c530*/  FMUL R10, R10, UR11 ;  /* 0x0000000b0a0a7c20 */ /* 0x000fe20008400000 */
[----:B------:R-:W2:Y:S01]  /*c540*/  LDC R22, c[0x0][0x148] ;  /* 0x00005200ff167b82 */ /* 0x000ea20000000800 */
[----:B------:R-:W-:Y:S01]  /*c550*/  ULDC.64 UR12, c[0x0][0x740] ;  /* 0x0001d000000c7ab9 */ /* 0x000fe20000000a00 */
[----:B------:R-:W-:Y:S01]  /*c560*/  IMAD.X R4, RZ, RZ, ~R4, P1 ;  /* 0x000000ffff047224 */ /* 0x000fe200008e0e04 */
[----:B------:R-:W-:-:S03]  /*c570*/  ISETP.NE.U32.AND P1, PT, RZ, UR12, PT ;  /* 0x0000000cff007c0c */ /* 0x000fc6000bf25070 */
[----:B------:R-:W-:Y:S01]  /*c580*/  IMAD R4, R4, UR8, RZ ;  /* 0x0000000804047c24 */ /* 0x000fe2000f8e02ff */
[----:B------:R-:W3:Y:S01]  /*c590*/  F2I.U32.TRUNC.NTZ R10, R10 ;  /* 0x0000000a000a7305 */ /* 0x000ee2000020f000 */
[----:B------:R-:W-:Y:S02]  /*c5a0*/  ISETP.NE.AND.EX P1, PT, RZ, UR13, PT, P1 ;  /* 0x0000000dff007c0c */ /* 0x000fe4000bf25310 */
[C---:B------:R-:W-:Y:S02]  /*c5b0*/  IMAD R11, R5.reuse, UR9, R4 ;  /* 0x00000009050b7c24 */ /* 0x040fe4000f8e0204 */
[----:B------:R-:W-:Y:S01]  /*c5c0*/  IMAD.WIDE.U32 R4, R5, UR8, R2 ;  /* 0x0000000805047c25 */ /* 0x000fe2000f8e0002 */
[----:B------:R-:W-:-:S03]  /*c5d0*/  ULDC UR8, c[0x0][0x718] ;  /* 0x0001c60000087ab9 */ /* 0x000fc60000000800 */
[----:B-1----:R-:W-:Y:S02]  /*c5e0*/  IMAD.MOV R20, RZ, RZ, -R20 ;  /* 0x000000ffff147224 */ /* 0x002fe400078e0a14 */
[----:B------:R-:W-:Y:S02]  /*c5f0*/  IMAD.IADD R5, R5, 0x1, R11 ;  /* 0x0000000105057824 */ /* 0x000fe400078e020b */
[----:B0-----:R-:W-:-:S03]  /*c600*/  IMAD R6, R21, R20, R6 ;  /* 0x0000001415067224 */ /* 0x001fc600078e0206 */
[--C-:B------:R-:W-:Y:S01]  /*c610*/  SHF.R.U64 R20, R4, UR8, R5.reuse ;  /* 0x0000000804147c19 */ /* 0x100fe20008001205 */
[----:B---3--:R-:W-:Y:S01]  /*c620*/  IMAD.MOV R4, RZ, RZ, -R10 ;  /* 0x000000ffff047224 */ /* 0x008fe200078e0a0a */
[----:B------:R-:W-:Y:S01]  /*c630*/  SHF.R.U32.HI R5, RZ, UR8, R5 ;  /* 0x00000008ff057c19 */ /* 0x000fe20008011605 */
[----:B------:R-:W-:Y:S02]  /*c640*/  ULDC UR8, c[0x0][0x708] ;  /* 0x0001c20000087ab9 */ /* 0x000fe40000000800 */
[----:B--2---:R-:W-:Y:S01]  /*c650*/  @P4 IMAD R6, R22, R4, R19 ;  /* 0x0000000416064224 */ /* 0x004fe200078e0213 */
[--C-:B------:R-:W-:Y:S02]  /*c660*/  SHF.R.U64 R22, R20, UR8, R5.reuse ;  /* 0x0000000814167c19 */ /* 0x100fe40008001205 */
[----:B------:R-:W-:Y:S01]  /*c670*/  SHF.R.U32.HI R5, RZ, UR8, R5 ;  /* 0x00000008ff057c19 */ /* 0x000fe20008011605 */
[----:B------:R-:W-:-:S03]  /*c680*/  ULDC UR8, c[0x0][0x758] ;  /* 0x0001d60000087ab9 */ /* 0x000fc60000000800 */
[--C-:B------:R-:W-:Y:S02]  /*c690*/  SHF.R.U64 R19, R22, UR8, R5.reuse ;  /* 0x0000000816137c19 */ /* 0x100fe40008001205 */
[----:B------:R-:W-:-:S03]  /*c6a0*/  SHF.R.U32.HI R21, RZ, UR8, R5 ;  /* 0x00000008ff157c19 */ /* 0x000fc60008011605 */
[----:B------:R-:W-:Y:S02]  /*c6b0*/  IMAD.MOV.U32 R10, RZ, RZ, R19 ;  /* 0x000000ffff0a7224 */ /* 0x000fe400078e0013 */
[----:B------:R-:W-:Y:S01]  /*c6c0*/  IMAD.MOV.U32 R5, RZ, RZ, R21 ;  /* 0x000000ffff057224 */ /* 0x000fe200078e0015 */
[----:B------:R-:W-:Y:S06]  /*c6d0*/  @!P1 BRA `(.L_x_298) ;  /* 0x00000000002c9947 */ /* 0x000fec0003800000 */
        /* <DEDUP_REMOVED lines=9> */
[----:B------:R-:W-:-:S04]  /*c770*/  IMAD.WIDE.U32.X R4, R21, UR13, R4, P3 ;  /* 0x0000000d15047c25 */ /* 0x000fc800098e0404 */
[----:B------:R-:W-:-:S07]  /*c780*/  IMAD.MOV.U32 R10, RZ, RZ, R4 ;  /* 0x000000ffff0a7224 */ /* 0x000fce00078e0004 */
.L_x_298:
[----:B------:R-:W-:Y:S01]  /*c790*/  ULDC UR8, c[0x0][0x748] ;  /* 0x0001d20000087ab9 */ /* 0x000fe20000000800 */
[----:B------:R-:W-:Y:S01]  /*c7a0*/  LOP3.LUT R4, R22, UR7, RZ, 0xc0, !PT ;  /* 0x0000000716047c12 */ /* 0x000fe2000f8ec0ff */
[----:B------:R-:W-:Y:S01]  /*c7b0*/  ULDC UR9, c[0x0][0x710] ;  /* 0x0001c40000097ab9 */ /* 0x000fe20000000800 */
[----:B------:R-:W-:Y:S01]  /*c7c0*/  SHF.R.U64 R5, R10, UR8, R5 ;  /* 0x000000080a057c19 */ /* 0x000fe20008001205 */
[----:B------:R-:W-:Y:S01]  /*c7d0*/  ULDC UR8, c[0x0][0x738] ;  /* 0x0001ce0000087ab9 */ /* 0x000fe20000000800 */
[----:B------:R-:W-:-:S03]  /*c7e0*/  LOP3.LUT R20, R20, UR4, RZ, 0xc0, !PT ;  /* 0x0000000414147c12 */ /* 0x000fc6000f8ec0ff */
[----:B------:R-:W-:Y:S02]  /*c7f0*/  IMAD.MOV R10, RZ, RZ, -R5 ;  /* 0x000000ffff0a7224 */ /* 0x000fe400078e0a05 */
[----:B------:R-:W-:Y:S02]  /*c800*/  IMAD R5, R5, UR5, R4 ;  /* 0x0000000505057c24 */ /* 0x000fe4000f8e0204 */
[----:B------:R-:W-:Y:S01]  /*c810*/  IMAD R19, R10, UR8, R19 ;  /* 0x000000080a137c24 */ /* 0x000fe2000f8e0213 */
[----:B------:R-:W-:Y:S01]  /*c820*/  ULDC UR8, c[0x0][0x700] ;  /* 0x0001c00000087ab9 */ /* 0x000fe20000000800 */
[----:B------:R-:W-:Y:S02]  /*c830*/  IMAD R6, R5, UR9, R6 ;  /* 0x0000000905067c24 */ /* 0x000fe4000f8e0206 */
[----:B------:R-:W-:Y:S02]  /*c840*/  IMAD R19, R19, UR8, R20 ;  /* 0x0000000813137c24 */ /* 0x000fe4000f8e0214 */
[----:B------:R-:W-:-:S02]  /*c850*/  IMAD.MOV.U32 R10, RZ, RZ, 0x1 ;  /* 0x00000001ff0a7424 */ /* 0x000fc400078e00ff */
[----:B------:R-:W-:Y:S01]  /*c860*/  IMAD.MOV.U32 R4, RZ, RZ, R18 ;  /* 0x000000ffff047224 */ /* 0x000fe200078e0012 */
[----:B------:R-:W-:Y:S02]  /*c870*/  SEL R5, R19, R6, !P4 ;  /* 0x0000000613057207 */ /* 0x000fe40006000000 */
[----:B------:R-:W-:-:S07]  /*c880*/  SEL R6, R6, R19, !P4 ;  /* 0x0000001306067207 */ /* 0x000fce0006000000 */
.L_x_296:
[----:B------:R-:W-:Y:S05]  /*c890*/  BSYNC B1 ;  /* 0x0000000000017941 */ /* 0x000fea0003800000 */
.L_x_295:
[----:B------:R-:W-:-:S13]  /*c8a0*/  LOP3.LUT P1, RZ, R10, 0xff, RZ, 0xc0, !PT ;  /* 0x000000ff0aff7812 */ /* 0x000fda000782c0ff */
[----:B------:R-:W-:Y:S05]  /*c8b0*/  @P1 BRA `(.L_x_299) ;  /* 0xfffffff400041947 */ /* 0x000fea000383ffff */
[----:B------:R-:W-:Y:S05]  /*c8c0*/  BSYNC B0 ;  /* 0x0000000000007941 */ /* 0x000fea0003800000 */
.L_x_287:
[----:B------:R-:W-:-:S03]  /*c8d0*/  UMOV UR8, 0xffffffff ;  /* 0xffffffff00087882 */ /* 0x000fc60000000000 */
[----:B------:R-:W-:Y:S05]  /*c8e0*/  BRA.DIV UR8, `(.L_x_300) ;  /* 0x0000000a08547947 */ /* 0x000fea000b800000 */
[----:B------:R-:W-:-:S13]  /*c8f0*/  ELECT P0, URZ, PT ;  /* 0x00000000003f782f */ /* 0x000fda0003800000 */
.L_x_324:
[----:B------:R-:W-:Y:S04]  /*c900*/  BSSY B0, `(.L_x_301) ;  /* 0x0000073000007945 */ /* 0x000fe80003800000 */
[----:B------:R-:W-:Y:S05]  /*c910*/  @!P0 BRA `(.L_x_302) ;  /* 0x0000000400c48947 */ /* 0x000fea0003800000 */
[----:B------:R-:W-:-:S04]  /*c920*/  LOP3.LUT R7, R7, 0x2, RZ, 0xfc, !PT ;  /* 0x0000000207077812 */ /* 0x000fc800078efcff */
[----:B------:R-:W-:-:S13]  /*c930*/  ISETP.NE.AND P0, PT, R7, 0x3, PT ;  /* 0x000000030700780c */ /* 0x000fda0003f05270 */
[----:B------:R-:W-:Y:S05]  /*c940*/  @!P0 BRA `(.L_x_303) ;  /* 0x0000000000048947 */ /* 0x000fea0003800000 */
[----:B------:R-:W-:Y:S01]  /*c950*/  BPT.TRAP 0x1 ;  /* 0x000000040000795c */ /* 0x000fe20000300000 */
.L_x_303:
[----:B------:R-:W0:Y:S01]  /*c960*/  S2R R3, SR_CgaCtaId ;  /* 0x0000000000037919 */ /* 0x000e220000008800 */
[----:B------:R-:W-:Y:S02]  /*c970*/  MOV R0, 0x400 ;  /* 0x0000040000007802 */ /* 0x000fe40000000f00 */
[----:B------:R-:W-:Y:S02]  /*c980*/  SHF.L.U32 R2, R12, 0x1f, RZ ;  /* 0x0000001f0c027819 */ /* 0x000fe400000006ff */
[----:B0-----:R-:W-:-:S05]  /*c990*/  LEA R0, R3, R0, 0x18 ;  /* 0x0000000003007211 */ /* 0x001fca00078ec0ff */
[----:B------:R-:W-:-:S04]  /*c9a0*/  VIADD R0, R0, 0x60 ;  /* 0x0000006000007836 */ /* 0x000fc80000000000 */
[C---:B------:R-:W-:Y:S02]  /*c9b0*/  IMAD R5, R13.reuse, 0x8, R0 ;  /* 0x000000080d057824 */ /* 0x040fe400078e0200 */
[----:B------:R-:W-:Y:S02]  /*c9c0*/  VIADD R13, R13, 0x1 ;  /* 0x000000010d0d7836 */ /* 0x000fe40000000000 */
[----:B------:R-:W0:Y:S03]  /*c9d0*/  SYNCS.PHASECHK.TRANS64.TRYWAIT P0, [R5+URZ], R2 ;  /* 0x00000002050075a7 */ /* 0x000e26000800017f */
[----:B------:R-:W-:-:S04]  /*c9e0*/  ISETP.NE.AND P1, PT, R13, 0xc, PT ;  /* 0x0000000c0d00780c */ /* 0x000fc80003f25270 */
[----:B------:R-:W-:Y:S02]  /*c9f0*/  SEL R3, RZ, 0x1, P1 ;  /* 0x00000001ff037807 */ /* 0x000fe40000800000 */
[----:B------:R-:W-:Y:S02]  /*ca00*/  SEL R13, R13, RZ, P1 ;  /* 0x000000ff0d0d7207 */ /* 0x000fe40000800000 */
[----:B------:R-:W-:-:S03]  /*ca10*/  LOP3.LUT R12, R12, R3, RZ, 0x3c, !PT ;  /* 0x000000030c0c7212 */ /* 0x000fc600078e3cff */
[----:B------:R-:W-:Y:S01]  /*ca20*/  IMAD R7, R13, 0x8, R0 ;  /* 0x000000080d077824 */ /* 0x000fe200078e0200 */
[----:B------:R-:W-:Y:S01]  /*ca30*/  SHF.L.U32 R4, R12, 0x1f, RZ ;  /* 0x0000001f0c047819 */ /* 0x000fe200000006ff */
[----:B0-----:R-:W-:Y:S06]  /*ca40*/  @!P0 BRA `(.L_x_304) ;  /* 0x0000000800208947 */ /* 0x001fec0003800000 */
.L_x_325:
[----:B------:R-:W1:Y:S01]  /*ca50*/  SYNCS.PHASECHK.TRANS64.TRYWAIT P0, [R7+URZ], R4 ;  /* 0x00000004070075a7 */ /* 0x000e62000800017f */
[----:B0-----:R-:W-:-:S05]  /*ca60*/  VIADD R2, R13, 0x1 ;  /* 0x000000010d027836 */ /* 0x001fca0000000000 */
[----:B------:R-:W-:-:S04]  /*ca70*/  ISETP.NE.AND P1, PT, R2, 0xc, PT ;  /* 0x0000000c0200780c */ /* 0x000fc80003f25270 */
[----:B------:R-:W-:Y:S02]  /*ca80*/  SEL R3, RZ, 0x1, P1 ;  /* 0x00000001ff037807 */ /* 0x000fe40000800000 */
[----:B------:R-:W-:Y:S02]  /*ca90*/  SEL R9, R2, RZ, P1 ;  /* 0x000000ff02097207 */ /* 0x000fe40000800000 */
[----:B------:R-:W-:-:S03]  /*caa0*/  LOP3.LUT R12, R12, R3, RZ, 0x3c, !PT ;  /* 0x000000030c0c7212 */ /* 0x000fc600078e3cff */
[----:B------:R-:W-:Y:S01]  /*cab0*/  IMAD R6, R9, 0x8, R0 ;  /* 0x0000000809067824 */ /* 0x000fe200078e0200 */
[----:B------:R-:W-:Y:S01]  /*cac0*/  SHF.L.U32 R5, R12, 0x1f, RZ ;  /* 0x0000001f0c057819 */ /* 0x000fe200000006ff */
[----:B-1----:R-:W-:Y:S06]  /*cad0*/  @!P0 BRA `(.L_x_305) ;  /* 0x0000000800108947 */ /* 0x002fec0003800000 */
.L_x_326:
[----:B------:R-:W1:Y:S01]  /*cae0*/  SYNCS.PHASECHK.TRANS64.TRYWAIT P0, [R6+URZ], R5 ;  /* 0x00000005060075a7 */ /* 0x000e62000800017f */
[----:B------:R-:W-:-:S05]  /*caf0*/  VIADD R2, R9, 0x1 ;  /* 0x0000000109027836 */ /* 0x000fca0000000000 */
[----:B------:R-:W-:-:S04]  /*cb00*/  ISETP.NE.AND P1, PT, R2, 0xc, PT ;  /* 0x0000000c0200780c */ /* 0x000fc80003f25270 */
[----:B------:R-:W-:Y:S02]  /*cb10*/  SEL R3, RZ, 0x1, P1 ;  /* 0x00000001ff037807 */ /* 0x000fe40000800000 */
[----:B0-----:R-:W-:Y:S02]  /*cb20*/  SEL R7, R2, RZ, P1 ;  /* 0x000000ff02077207 */ /* 0x001fe40000800000 */
[----:B------:R-:W-:-:S03]  /*cb30*/  LOP3.LUT R12, R12, R3, RZ, 0x3c, !PT ;  /* 0x000000030c0c7212 */ /* 0x000fc600078e3cff */
[----:B------:R-:W-:Y:S01]  /*cb40*/  IMAD R9, R7, 0x8, R0 ;  /* 0x0000000807097824 */ /* 0x000fe200078e0200 */
[----:B------:R-:W-:Y:S01]  /*cb50*/  SHF.L.U32 R4, R12, 0x1f, RZ ;  /* 0x0000001f0c047819 */ /* 0x000fe200000006ff */
[----:B-1----:R-:W-:Y:S06]  /*cb60*/  @!P0 BRA `(.L_x_306) ;  /* 0x0000000800008947 */ /* 0x002fec0003800000 */
.L_x_327:
[----:B------:R-:W1:Y:S01]  /*cb70*/  SYNCS.PHASECHK.TRANS64.TRYWAIT P0, [R9+URZ], R4 ;  /* 0x00000004090075a7 */ /* 0x000e62000800017f */
[----:B------:R-:W-:-:S05]  /*cb80*/  VIADD R2, R7, 0x1 ;  /* 0x0000000107027836 */ /* 0x000fca0000000000 */
[----:B------:R-:W-:-:S04]  /*cb90*/  ISETP.NE.AND P1, PT, R2, 0xc, PT ;  /* 0x0000000c0200780c */ /* 0x000fc80003f25270 */
[----:B------:R-:W-:Y:S02]  /*cba0*/  SEL R3, RZ, 0x1, P1 ;  /* 0x00000001ff037807 */ /* 0x000fe40000800000 */
[----:B------:R-:W-:Y:S02]  /*cbb0*/  SEL R7, R2, RZ, P1 ;  /* 0x000000ff02077207 */ /* 0x000fe40000800000 */
[----:B------:R-:W-:-:S03]  /*cbc0*/  LOP3.LUT R12, R12, R3, RZ, 0x3c, !PT ;  /* 0x000000030c0c7212 */ /* 0x000fc600078e3cff */
[----:B0-----:R-:W-:Y:S01]  /*cbd0*/  IMAD R6, R7, 0x8, R0 ;  /* 0x0000000807067824 */ /* 0x001fe200078e0200 */
[----:B------:R-:W-:Y:S01]  /*cbe0*/  SHF.L.U32 R5, R12, 0x1f, RZ ;  /* 0x0000001f0c057819 */ /* 0x000fe200000006ff */
[----:B-1----:R-:W-:Y:S06]  /*cbf0*/  @!P0 BRA `(.L_x_307) ;  /* 0x0000000400f08947 */ /* 0x002fec0003800000 */
.L_x_328:
        /* <DEDUP_REMOVED lines=9> */
.L_x_329:
        /* <DEDUP_REMOVED lines=9> */
.L_x_330:
        /* <DEDUP_REMOVED lines=9> */
.L_x_331:
        /* <DEDUP_REMOVED lines=9> */
.L_x_332:
        /* <DEDUP_REMOVED lines=9> */
.L_x_333:
        /* <DEDUP_REMOVED lines=9> */
.L_x_334:
[----:B------:R-:W1:Y:S01]  /*cf60*/  SYNCS.PHASECHK.TRANS64.TRYWAIT P0, [R6+URZ], R5 ;  /* 0x00000005060075a7 */ /* 0x000e62000800017f */
[----:B------:R-:W-:-:S05]  /*cf70*/  VIADD R2, R7, 0x1 ;  /* 0x0000000107027836 */ /* 0x000fca0000000000 */
[----:B------:R-:W-:-:S04]  /*cf80*/  ISETP.NE.AND P1, PT, R2, 0xc, PT ;  /* 0x0000000c0200780c */ /* 0x000fc80003f25270 */
[----:B0-----:R-:W-:Y:S02]  /*cf90*/  SEL R4, RZ, 0x1, P1 ;  /* 0x00000001ff047807 */ /* 0x001fe40000800000 */
[----:B------:R-:W-:Y:S02]  /*cfa0*/  SEL R3, R2, RZ, P1 ;  /* 0x000000ff02037207 */ /* 0x000fe40000800000 */
[----:B------:R-:W-:Y:S01]  /*cfb0*/  LOP3.LUT R4, R11, R4, RZ, 0x3c, !PT ;  /* 0x000000040b047212 */ /* 0x000fe200078e3cff */
[----:B-1----:R-:W-:Y:S06]  /*cfc0*/  @!P0 BRA `(.L_x_314) ;  /* 0x0000000400888947 */ /* 0x002fec0003800000 */
.L_x_335:
[----:B------:R-:W-:Y:S01]  /*cfd0*/  IMAD R3, R3, 0x8, R0 ;  /* 0x0000000803037824 */ /* 0x000fe200078e0200 */
[----:B------:R-:W-:-:S07]  /*cfe0*/  SHF.L.U32 R0, R4, 0x1f, RZ ;  /* 0x0000001f04007819 */ /* 0x000fce00000006ff */
.L_x_315:
[----:B-1----:R1:W2:Y:S02]  /*cff0*/  SYNCS.PHASECHK.TRANS64.TRYWAIT P0, [R3+URZ], R0 ;  /* 0x00000000030075a7 */ /* 0x0022a4000800017f */
[----:B--2---:R-:W-:Y:S05]  /*d000*/  @!P0 NANOSLEEP.SYNCS 0x989680 ;  /* 0x009896800000895d */ /* 0x004fea0003900000 */
[----:B------:R-:W2:Y:S02]  /*d010*/  @!P0 SYNCS.PHASECHK.TRANS64 P0, [R3+URZ], R0 ;  /* 0x00000000030085a7 */ /* 0x000ea4000800007f */
[----:B--2---:R-:W-:Y:S05]  /*d020*/  @!P0 BRA `(.L_x_315) ;  /* 0xfffffffc00f08947 */ /* 0x004fea000383ffff */
.L_x_302:
[----:B------:R-:W-:Y:S05]  /*d030*/  BSYNC B0 ;  /* 0x0000000000007941 */ /* 0x000fea0003800000 */
.L_x_301:
[----:B------:R-:W-:Y:S05]  /*d040*/  EXIT ;  /* 0x000000000000794d */ /* 0x000fea0003800000 */
.L_x_20:
[----:B0-----:R-:W-:-:S04]  /*d050*/  IMAD.U32 R20, RZ, RZ, UR12 ;  /* 0x0000000cff147e24 */ /* 0x001fc8000f8e00ff */
[----:B------:R0:W1:Y:S03]  /*d060*/  SYNCS.PHASECHK.TRANS64.TRYWAIT P1, [R20+URZ+-0x8], R19 ;  /* 0xfffff813140075a7 */ /* 0x000066000802017f */
[----:B-1----:R-:W-:Y:S05]  /*d070*/  @!P1 NANOSLEEP.SYNCS 0x989680 ;  /* 0x009896800000995d */ /* 0x002fea0003900000 */
[----:B------:R-:W1:Y:S02]  /*d080*/  @!P1 SYNCS.PHASECHK.TRANS64 P1, [R20+URZ+-0x8], R19 ;  /* 0xfffff813140095a7 */ /* 0x000e64000802007f */
[----:B-1----:R-:W-:Y:S05]  /*d090*/  @!P1 BRA `(.L_x_20) ;  /* 0xfffffffc00ec9947 */ /* 0x002fea000383ffff */
[----:B------:R-:W-:Y:S05]  /*d0a0*/  BRA `(.L_x_316) ;  /* 0xffffff4400d47947 */ /* 0x000fea000383ffff */
.L_x_25:
[----:B-1----:R-:W-:-:S04]  /*d0b0*/  IMAD.U32 R23, RZ, RZ, UR8 ;  /* 0x00000008ff177e24 */ /* 0x002fc8000f8e00ff */
[----:B------:R1:W4:Y:S03]  /*d0c0*/  SYNCS.PHASECHK.TRANS64.TRYWAIT P1, [R23+URZ], R22 ;  /* 0x00000016170075a7 */ /* 0x000326000802017f */
[----:B----4-:R-:W-:Y:S05]  /*d0d0*/  @!P1 NANOSLEEP.SYNCS 0x989680 ;  /* 0x009896800000995d */ /* 0x010fea0003900000 */
[----:B------:R-:W4:Y:S02]  /*d0e0*/  @!P1 SYNCS.PHASECHK.TRANS64 P1, [R23+URZ], R22 ;  /* 0x00000016170095a7 */ /* 0x000f24000802007f */
[----:B----4-:R-:W-:Y:S05]  /*d0f0*/  @!P1 BRA `(.L_x_25) ;  /* 0xfffffffc00ec9947 */ /* 0x010fea000383ffff */
[----:B------:R-:W-:Y:S05]  /*d100*/  BRA `(.L_x_24) ;  /* 0xffffff4c00087947 */ /* 0x000fea000383ffff */
.L_x_29:
[----:B0-----:R-:W-:-:S04]  /*d110*/  IMAD.U32 R20, RZ, RZ, UR12 ;  /* 0x0000000cff147e24 */ /* 0x001fc8000f8e00ff */
[----:B------:R0:W1:Y:S03]  /*d120*/  SYNCS.PHASECHK.TRANS64.TRYWAIT P1, [R20+URZ+0x8], R19 ;  /* 0x00000813140075a7 */ /* 0x000066000802017f */
[----:B-1----:R-:W-:Y:S05]  /*d130*/  @!P1 NANOSLEEP.SYNCS 0x989680 ;  /* 0x009896800000995d */ /* 0x002fea0003900000 */
[----:B------:R-:W1:Y:S02]  /*d140*/  @!P1 SYNCS.PHASECHK.TRANS64 P1, [R20+URZ+0x8], R19 ;  /* 0x00000813140095a7 */ /* 0x000e64000802007f */
[----:B-1----:R-:W-:Y:S05]  /*d150*/  @!P1 BRA `(.L_x_29) ;  /* 0xfffffffc00ec9947 */ /* 0x002fea000383ffff */
[----:B------:R-:W-:Y:S05]  /*d160*/  BRA `(.L_x_317) ;  /* 0xffffff4c00cc7947 */ /* 0x000fea000383ffff */
.L_x_288:
[----:B------:R-:W-:Y:S01]  /*d170*/  BSSY B1, `(.L_x_318) ;  /* 0x0000006000017945 */ /* 0x000fe20003800000 */
[----:B------:R-:W-:-:S07]  /*d180*/  IMAD.MOV.U32 R10, RZ, RZ, -0x1 ;  /* 0xffffffffff0a7424 */ /* 0x000fce00078e00ff */
[----:B------:R-:W-:Y:S05]  /*d190*/  WARPSYNC.COLLECTIVE R10, `(.L_x_319) ;  /* 0x000000000a0c7348 */ /* 0x000fea0003c00000 */
[----:B------:R-:W-:Y:S02]  /*d1a0*/  ELECT P1, UR62, PT ;  /* 0x00000000003e782f */ /* 0x000fe40003820000 */
[----:B------:R-:W-:Y:S01]  /*d1b0*/  MOV R10, UR62 ;  /* 0x0000003e000a7c02 */ /* 0x000fe20008000f00 */
[----:B------:R-:W-:Y:S10]  /*d1c0*/  ENDCOLLECTIVE ;  /* 0x000000000000791b */ /* 0x000ff40003800000 */
.L_x_319:
[----:B------:R-:W-:Y:S05]  /*d1d0*/  BSYNC B1 ;  /* 0x0000000000017941 */ /* 0x000fea0003800000 */
.L_x_318:
[----:B------:R-:W-:Y:S05]  /*d1e0*/  BRA `(.L_x_320) ;  /* 0xffffffe800c47947 */ /* 0x000fea000383ffff */
.L_x_291:
[----:B-1----:R1:W2:Y:S02]  /*d1f0*/  SYNCS.PHASECHK.TRANS64.TRYWAIT P1, [R20+URZ+0x60], R11 ;  /* 0x0000600b140075a7 */ /* 0x0022a4000802017f */
[----:B--2---:R-:W-:Y:S05]  /*d200*/  @!P1 NANOSLEEP.SYNCS 0x989680 ;  /* 0x009896800000995d */ /* 0x004fea0003900000 */
[----:B------:R-:W2:Y:S02]  /*d210*/  @!P1 SYNCS.PHASECHK.TRANS64 P1, [R20+URZ+0x60], R11 ;  /* 0x0000600b140095a7 */ /* 0x000ea4000802007f */
[----:B--2---:R-:W-:Y:S05]  /*d220*/  @!P1 BRA `(.L_x_291) ;  /* 0xfffffffc00f09947 */ /* 0x004fea000383ffff */
[----:B------:R-:W-:Y:S05]  /*d230*/  BRA `(.L_x_321) ;  /* 0xffffffe800fc7947 */ /* 0x000fea000383ffff */
.L_x_300:
[----:B------:R-:W-:Y:S01]  /*d240*/  BSSY B0, `(.L_x_322) ;  /* 0x0000006000007945 */ /* 0x000fe20003800000 */
[----:B------:R-:W-:-:S07]  /*d250*/  IMAD.MOV.U32 R10, RZ, RZ, -0x1 ;  /* 0xffffffffff0a7424 */ /* 0x000fce00078e00ff */
[----:B------:R-:W-:Y:S05]  /*d260*/  WARPSYNC.COLLECTIVE R10, `(.L_x_323) ;  /* 0x000000000a0c7348 */ /* 0x000fea0003c00000 */
[----:B------:R-:W-:Y:S02]  /*d270*/  ELECT P1, UR62, PT ;  /* 0x00000000003e782f */ /* 0x000fe40003820000 */
[----:B------:R-:W-:Y:S01]  /*d280*/  MOV R10, UR62 ;  /* 0x0000003e000a7c02 */ /* 0x000fe20008000f00 */
[----:B------:R-:W-:Y:S10]  /*d290*/  ENDCOLLECTIVE ;  /* 0x000000000000791b */ /* 0x000ff40003800000 */
.L_x_323:
[----:B------:R-:W-:Y:S05]  /*d2a0*/  BSYNC B0 ;  /* 0x0000000000007941 */ /* 0x000fea0003800000 */
.L_x_322:
[----:B------:R-:W-:Y:S01]  /*d2b0*/  PLOP3.LUT P0, PT, P1, PT, PT, 0x80, 0x0 ;  /* 0x000000000000781c */ /* 0x000fe20000f0f070 */
[----:B------:R-:W-:-:S12]  /*d2c0*/  BRA `(.L_x_324) ;  /* 0xfffffff4008c7947 */ /* 0x000fd8000383ffff */
.L_x_304:
[----:B0-----:R0:W1:Y:S02]  /*d2d0*/  SYNCS.PHASECHK.TRANS64.TRYWAIT P0, [R5+URZ], R2 ;  /* 0x00000002050075a7 */ /* 0x001064000800017f */
[----:B-1----:R-:W-:Y:S05]  /*d2e0*/  @!P0 NANOSLEEP.SYNCS 0x989680 ;  /* 0x009896800000895d */ /* 0x002fea0003900000 */
[----:B------:R-:W1:Y:S02]  /*d2f0*/  @!P0 SYNCS.PHASECHK.TRANS64 P0, [R5+URZ], R2 ;  /* 0x00000002050085a7 */ /* 0x000e64000800007f */
[----:B-1----:R-:W-:Y:S05]  /*d300*/  @!P0 BRA `(.L_x_304) ;  /* 0xfffffffc00f08947 */ /* 0x002fea000383ffff */
[----:B------:R-:W-:Y:S05]  /*d310*/  BRA `(.L_x_325) ;  /* 0xfffffff400cc7947 */ /* 0x000fea000383ffff */
.L_x_305:
[----:B0-----:R0:W1:Y:S02]  /*d320*/  SYNCS.PHASECHK.TRANS64.TRYWAIT P0, [R7+URZ], R4 ;  /* 0x00000004070075a7 */ /* 0x001064000800017f */
[----:B-1----:R-:W-:Y:S05]  /*d330*/  @!P0 NANOSLEEP.SYNCS 0x989680 ;  /* 0x009896800000895d */ /* 0x002fea0003900000 */
[----:B------:R-:W1:Y:S02]  /*d340*/  @!P0 SYNCS.PHASECHK.TRANS64 P0, [R7+URZ], R4 ;  /* 0x00000004070085a7 */ /* 0x000e64000800007f */
[----:B-1----:R-:W-:Y:S05]  /*d350*/  @!P0 BRA `(.L_x_305) ;  /* 0xfffffffc00f08947 */ /* 0x002fea000383ffff */
[----:B------:R-:W-:Y:S05]  /*d360*/  BRA `(.L_x_326) ;  /* 0xfffffff400dc7947 */ /* 0x000fea000383ffff */
.L_x_306:
[----:B0-----:R0:W1:Y:S02]  /*d370*/  SYNCS.PHASECHK.TRANS64.TRYWAIT P0, [R6+URZ], R5 ;  /* 0x00000005060075a7 */ /* 0x001064000800017f */
[----:B-1----:R-:W-:Y:S05]  /*d380*/  @!P0 NANOSLEEP.SYNCS 0x989680 ;  /* 0x009896800000895d */ /* 0x002fea0003900000 */
[----:B------:R-:W1:Y:S02]  /*d390*/  @!P0 SYNCS.PHASECHK.TRANS64 P0, [R6+URZ], R5 ;  /* 0x00000005060085a7 */ /* 0x000e64000800007f */
[----:B-1----:R-:W-:Y:S05]  /*d3a0*/  @!P0 BRA `(.L_x_306) ;  /* 0xfffffffc00f08947 */ /* 0x002fea000383ffff */
[----:B------:R-:W-:Y:S05]  /*d3b0*/  BRA `(.L_x_327) ;  /* 0xfffffff400ec7947 */ /* 0x000fea000383ffff */
.L_x_307:
[----:B0-----:R0:W1:Y:S02]  /*d3c0*/  SYNCS.PHASECHK.TRANS64.TRYWAIT P0, [R9+URZ], R4 ;  /* 0x00000004090075a7 */ /* 0x001064000800017f */
[----:B-1----:R-:W-:Y:S05]  /*d3d0*/  @!P0 NANOSLEEP.SYNCS 0x989680 ;  /* 0x009896800000895d */ /* 0x002fea0003900000 */
[----:B------:R-:W1:Y:S02]  /*d3e0*/  @!P0 SYNCS.PHASECHK.TRANS64 P0, [R9+URZ], R4 ;  /* 0x00000004090085a7 */ /* 0x000e64000800007f */
[----:B-1----:R-:W-:Y:S05]  /*d3f0*/  @!P0 BRA `(.L_x_307) ;  /* 0xfffffffc00f08947 */ /* 0x002fea000383ffff */
[----:B------:R-:W-:Y:S05]  /*d400*/  BRA `(.L_x_328) ;  /* 0xfffffff400fc7947 */ /* 0x000fea000383ffff */
.L_x_308:
[----:B0-----:R0:W1:Y:S02]  /*d410*/  SYNCS.PHASECHK.TRANS64.TRYWAIT P0, [R6+URZ], R5 ;  /* 0x00000005060075a7 */ /* 0x001064000800017f */
[----:B-1----:R-:W-:Y:S05]  /*d420*/  @!P0 NANOSLEEP.SYNCS 0x989680 ;  /* 0x009896800000895d */ /* 0x002fea0003900000 */
[----:B------:R-:W1:Y:S02]  /*d430*/  @!P0 SYNCS.PHASECHK.TRANS64 P0, [R6+URZ], R5 ;  /* 0x00000005060085a7 */ /* 0x000e64000800007f */
[----:B-1----:R-:W-:Y:S05]  /*d440*/  @!P0 BRA `(.L_x_308) ;  /* 0xfffffffc00f08947 */ /* 0x002fea000383ffff */
[----:B------:R-:W-:Y:S05]  /*d450*/  BRA `(.L_x_329) ;  /* 0xfffffff8000c7947 */ /* 0x000fea000383ffff */
.L_x_309:
[----:B0-----:R0:W1:Y:S02]  /*d460*/  SYNCS.PHASECHK.TRANS64.TRYWAIT P0, [R9+URZ], R4 ;  /* 0x00000004090075a7 */ /* 0x001064000800017f */
[----:B-1----:R-:W-:Y:S05]  /*d470*/  @!P0 NANOSLEEP.SYNCS 0x989680 ;  /* 0x009896800000895d */ /* 0x002fea0003900000 */
[----:B------:R-:W1:Y:S02]  /*d480*/  @!P0 SYNCS.PHASECHK.TRANS64 P0, [R9+URZ], R4 ;  /* 0x00000004090085a7 */ /* 0x000e64000800007f */
[----:B-1----:R-:W-:Y:S05]  /*d490*/  @!P0 BRA `(.L_x_309) ;  /* 0xfffffffc00f08947 */ /* 0x002fea000383ffff */
[----:B------:R-:W-:Y:S05]  /*d4a0*/  BRA `(.L_x_330) ;  /* 0xfffffff8001c7947 */ /* 0x000fea000383ffff */
.L_x_310:
[----:B0-----:R0:W1:Y:S02]  /*d4b0*/  SYNCS.PHASECHK.TRANS64.TRYWAIT P0, [R6+URZ], R5 ;  /* 0x00000005060075a7 */ /* 0x001064000800017f */
[----:B-1----:R-:W-:Y:S05]  /*d4c0*/  @!P0 NANOSLEEP.SYNCS 0x989680 ;  /* 0x009896800000895d */ /* 0x002fea0003900000 */
[----:B------:R-:W1:Y:S02]  /*d4d0*/  @!P0 SYNCS.PHASECHK.TRANS64 P0, [R6+URZ], R5 ;  /* 0x00000005060085a7 */ /* 0x000e64000800007f */
[----:B-1----:R-:W-:Y:S05]  /*d4e0*/  @!P0 BRA `(.L_x_310) ;  /* 0xfffffffc00f08947 */ /* 0x002fea000383ffff */
[----:B------:R-:W-:Y:S05]  /*d4f0*/  BRA `(.L_x_331) ;  /* 0xfffffff8002c7947 */ /* 0x000fea000383ffff */
.L_x_311:
[----:B0-----:R0:W1:Y:S02]  /*d500*/  SYNCS.PHASECHK.TRANS64.TRYWAIT P0, [R9+URZ], R4 ;  /* 0x00000004090075a7 */ /* 0x001064000800017f */
[----:B-1----:R-:W-:Y:S05]  /*d510*/  @!P0 NANOSLEEP.SYNCS 0x989680 ;  /* 0x009896800000895d */ /* 0x002fea0003900000 */
[----:B------:R-:W1:Y:S02]  /*d520*/  @!P0 SYNCS.PHASECHK.TRANS64 P0, [R9+URZ], R4 ;  /* 0x00000004090085a7 */ /* 0x000e64000800007f */
[----:B-1----:R-:W-:Y:S05]  /*d530*/  @!P0 BRA `(.L_x_311) ;  /* 0xfffffffc00f08947 */ /* 0x002fea000383ffff */
[----:B------:R-:W-:Y:S05]  /*d540*/  BRA `(.L_x_332) ;  /* 0xfffffff8003c7947 */ /* 0x000fea000383ffff */
.L_x_312:
[----:B0-----:R0:W1:Y:S02]  /*d550*/  SYNCS.PHASECHK.TRANS64.TRYWAIT P0, [R6+URZ], R5 ;  /* 0x00000005060075a7 */ /* 0x001064000800017f */
[----:B-1----:R-:W-:Y:S05]  /*d560*/  @!P0 NANOSLEEP.SYNCS 0x989680 ;  /* 0x009896800000895d */ /* 0x002fea0003900000 */
[----:B------:R-:W1:Y:S02]  /*d570*/  @!P0 SYNCS.PHASECHK.TRANS64 P0, [R6+URZ], R5 ;  /* 0x00000005060085a7 */ /* 0x000e64000800007f */
[----:B-1----:R-:W-:Y:S05]  /*d580*/  @!P0 BRA `(.L_x_312) ;  /* 0xfffffffc00f08947 */ /* 0x002fea000383ffff */
[----:B------:R-:W-:Y:S05]  /*d590*/  BRA `(.L_x_333) ;  /* 0xfffffff8004c7947 */ /* 0x000fea000383ffff */
.L_x_313:
[----:B0-----:R0:W1:Y:S02]  /*d5a0*/  SYNCS.PHASECHK.TRANS64.TRYWAIT P0, [R9+URZ], R4 ;  /* 0x00000004090075a7 */ /* 0x001064000800017f */
[----:B-1----:R-:W-:Y:S05]  /*d5b0*/  @!P0 NANOSLEEP.SYNCS 0x989680 ;  /* 0x009896800000895d */ /* 0x002fea0003900000 */
[----:B------:R-:W1:Y:S02]  /*d5c0*/  @!P0 SYNCS.PHASECHK.TRANS64 P0, [R9+URZ], R4 ;  /* 0x00000004090085a7 */ /* 0x000e64000800007f */
[----:B-1----:R-:W-:Y:S05]  /*d5d0*/  @!P0 BRA `(.L_x_313) ;  /* 0xfffffffc00f08947 */ /* 0x002fea000383ffff */
[----:B------:R-:W-:Y:S05]  /*d5e0*/  BRA `(.L_x_334) ;  /* 0xfffffff8005c7947 */ /* 0x000fea000383ffff */
.L_x_314:
[----:B0-----:R0:W1:Y:S02]  /*d5f0*/  SYNCS.PHASECHK.TRANS64.TRYWAIT P0, [R6+URZ], R5 ;  /* 0x00000005060075a7 */ /* 0x001064000800017f */
[----:B-1----:R-:W-:Y:S05]  /*d600*/  @!P0 NANOSLEEP.SYNCS 0x989680 ;  /* 0x009896800000895d */ /* 0x002fea0003900000 */
[----:B------:R-:W1:Y:S02]  /*d610*/  @!P0 SYNCS.PHASECHK.TRANS64 P0, [R6+URZ], R5 ;  /* 0x00000005060085a7 */ /* 0x000e64000800007f */
[----:B-1----:R-:W-:Y:S05]  /*d620*/  @!P0 BRA `(.L_x_314) ;  /* 0xfffffffc00f08947 */ /* 0x002fea000383ffff */
[----:B------:R-:W-:Y:S05]  /*d630*/  BRA `(.L_x_335) ;  /* 0xfffffff800647947 */ /* 0x000fea000383ffff */
.L_x_336:
[----:B------:R-:W-:-:S00]  /*d640*/  BRA `(.L_x_336) ;  /* 0xfffffffc00fc7947 */ /* 0x000fc0000383ffff */
[----:B------:R-:W-:-:S00]  /*d650*/  NOP ;  /* 0x0000000000007918 */ /* 0x000fc00000000000 */
        /* <DEDUP_REMOVED lines=10> */
.L_x_337:


//--------------------- .nv.shared._ZN7cutlass13device_kernelINS_4gemm6kernel13GemmUniversalIN4cute5tupleIJiiiiEEENS1_10collective13CollectiveMmaINS1_40MainloopSm90TmaGmmaWarpSpecializedSparseILi12ENS5_IJNS4_1CILi1EEENSA_ILi2EEESB_EEENS1_32KernelTmaWarpSpecializedPingpongEEENS5_IJNSA_ILi64EEENSA_ILi256EEESG_EEEaNS5_IJNS4_6LayoutINS5_IJiNS5_IJSC_iEEEiEEENS5_IJlNS5_IJSB_SC_EEElEEEEENSJ_INS5_IJNS5_IJSG_iEEESP_iEEENS5_IJNS5_IJSG_NSA_ILi4096EEEEEENS5_IJSB_lEEElEEEEEEEEaNS5_IJlSB_lEEENS4_8TiledMMAINS4_8MMA_AtomIJNS4_4SM904GMMA6SPARSE28GMMA_64x256x64_S32S8S8_SS_TNILNS11_9SparseSelE0EEEEEENSJ_INS5_IJSB_SB_SB_EEENS5_IJNSA_ILi0EEES18_S18_EEEEENS5_IJNS4_10UnderscoreES1B_S1B_EEEEENS4_23SM90_TMA_LOAD_MULTICASTENS4_14ComposedLayoutINS4_7SwizzleILi1ELi4ELi3EEENS4_25smem_sparse_ptr_flag_bitsILi2ELi8EEENSJ_INS5_IJNS5_IJSB_NSA_ILi8EEEEEENS5_IJSC_NSA_ILi32EEEEEEEEENS5_IJNS5_IJS18_SG_EEESM_EEEEEEEvNS4_8identityENS4_13SM90_TMA_LOADENS1F_INS1G_ILi2ELi4ELi3EEENS4_18smem_ptr_flag_bitsILi8EEENSJ_INS5_IJS1K_SG_EEENS5_IJSG_SB_EEEEEEEvS1T_EENS_8epilogue10collective6detail29Sm90TmaWarpSpecializedAdapterINS24_15DefaultEpilogueIiNS5_IJSB_llEEES28_NS23_6thread17LinearCombinationIiLi1EiiLNS29_9ScaleType4KindE0ELNS_15FloatRoundStyleE2EiEENS1_15EpilogueDefaultEEEEEvvEEEEvNT_6ParamsE --------------------------
	.section	.nv.shared._ZN7cutlass13device_kernelINS_4gemm6kernel13GemmUniversalIN4cute5tupleIJiiiiEEENS1_10collective13CollectiveMmaINS1_40MainloopSm90TmaGmmaWarpSpecializedSparseILi12ENS5_IJNS4_1CILi1EEENSA_ILi2EEESB_EEENS1_32KernelTmaWarpSpecializedPingpongEEENS5_IJNSA_ILi64EEENSA_ILi256EEESG_EEEaNS5_IJNS4_6LayoutINS5_IJiNS5_IJSC_iEEEiEEENS5_IJlNS5_IJSB_SC_EEElEEEEENSJ_INS5_IJNS5_IJSG_iEEESP_iEEENS5_IJNS5_IJSG_NSA_ILi4096EEEEEENS5_IJSB_lEEElEEEEEEEEaNS5_IJlSB_lEEENS4_8TiledMMAINS4_8MMA_AtomIJNS4_4SM904GMMA6SPARSE28GMMA_64x256x64_S32S8S8_SS_TNILNS11_9SparseSelE0EEEEEENSJ_INS5_IJSB_SB_SB_EEENS5_IJNSA_ILi0EEES18_S18_EEEEENS5_IJNS4_10UnderscoreES1B_S1B_EEEEENS4_23SM90_TMA_LOAD_MULTICASTENS4_14ComposedLayoutINS4_7SwizzleILi1ELi4ELi3EEENS4_25smem_sparse_ptr_flag_bitsILi2ELi8EEENSJ_INS5_IJNS5_IJSB_NSA_ILi8EEEEEENS5_IJSC_NSA_ILi32EEEEEEEEENS5_IJNS5_IJS18_SG_EEESM_EEEEEEEvNS4_8identityENS4_13SM90_TMA_LOADENS1F_INS1G_ILi2ELi4ELi3EEENS4_18smem_ptr_flag_bitsILi8EEENSJ_INS5_IJS1K_SG_EEENS5_IJSG_SB_EEEEEEEvS1T_EENS_8epilogue10collective6detail29Sm90TmaWarpSpecializedAdapterINS24_15DefaultEpilogueIiNS5_IJSB_llEEES28_NS23_6thread17LinearCombinationIiLi1EiiLNS29_9ScaleType4KindE0ELNS_15FloatRoundStyleE2EiEENS1_15EpilogueDefaultEEEEEvvEEEEvNT_6ParamsE,"aw",@nobits
	.sectionflags	@""
	.align	16
	.zero		1024


//--------------------- .nv.shared.reserved.0     --------------------------
	.section	.nv.shared.reserved.0,"aw",@nobits
	.weak		__nv_reservedSMEM_offset_0_alias
	.size		__nv_reservedSMEM_offset_0_alias, 0, 0
	.other		__nv_reservedSMEM_offset_0_alias,@"STO_CUDA_RESERVED_SHARED STV_DEFAULT"
__nv_reservedSMEM_offset_0_alias:
	.zero		0


//--------------------- .nv.global                --------------------------
	.section	.nv.global,"aw",@nobits
.nv.global:
	.type		_ZN39_INTERNAL_baf7afb9_4_k_cu_3b9beedf_27964cute1_E,@object
	.size		_ZN39_INTERNAL_baf7afb9_4_k_cu_3b9beedf_27964cute1_E,(_ZN39_INTERNAL_baf7afb9_4_k_cu_3b9beedf_27964cuda3std3__45__cpo6cbeginE - _ZN39_INTERNAL_baf7afb9_4_k_cu_3b9beedf_27964cute1_E)
_ZN39_INTERNAL_baf7afb9_4_k_cu_3b9beedf_27964cute1_E:
	.zero		1
	.type		_ZN39_INTERNAL_baf7afb9_4_k_cu_3b9beedf_27964cuda3std3__45__cpo6cbeginE,@object
	.size		_ZN39_INTERNAL_baf7afb9_4_k_cu_3b9beedf_27964cuda3std3__45__cpo6cbeginE,(_ZN39_INTERNAL_baf7afb9_4_k_cu_3b9beedf_27964cuda3std3__48in_placeE - _ZN39_INTERNAL_baf7afb9_4_k_cu_3b9beedf_27964cuda3std3__45__cpo6cbeginE)
_ZN39_INTERNAL_baf7afb9_4_k_cu_3b9beedf_27964cuda3std3__45__cpo6cbeginE:
	.zero		1
	.type		_ZN39_INTERNAL_baf7afb9_4_k_cu_3b9beedf_27964cuda3std3__48in_placeE,@object
	.size		_ZN39_INTERNAL_baf7afb9_4_k_cu_3b9beedf_27964cuda3std3__48in_placeE,(_ZN39_INTERNAL_baf7afb9_4_k_cu_3b9beedf_27964cuda3std6ranges3__45__cpo9iter_moveE - _ZN39_INTERNAL_baf7afb9_4_k_cu_3b9beedf_27964cuda3std3__48in_placeE)
_ZN39_INTERNAL_baf7afb9_4_k_cu_3b9beedf_27964cuda3std3__48in_placeE:
	.zero		1
	.type		_ZN39_INTERNAL_baf7afb9_4_k_cu_3b9beedf_27964cuda3std6ranges3__45__cpo9iter_moveE,@object
	.size		_ZN39_INTERNAL_baf7afb9_4_k_cu_3b9beedf_27964cuda3std6ranges3__45__cpo9iter_moveE,(_ZN39_INTERNAL_baf7afb9_4_k_cu_3b9beedf_27964cuda3std3__45__cpo5beginE - _ZN39_INTERNAL_baf7afb9_4_k_cu_3b9beedf_27964cuda3std6ranges3__45__cpo9iter_moveE)
_ZN39_INTERNAL_baf7afb9_4_k_cu_3b9beedf_27964cuda3std6ranges3__45__cpo9iter_moveE:
	.zero		1
	.type		_ZN39_INTERNAL_baf7afb9_4_k_cu_3b9beedf_27964cuda3std3__45__cpo5beginE,@object
	.size		_ZN39_INTERNAL_baf7afb9_4_k_cu_3b9beedf_27964cuda3std3__45__cpo5beginE,(_ZN39_INTERNAL_baf7afb9_4_k_cu_3b9beedf_27964cuda3std3__441_GLOBAL__N__baf7afb9_4_k_cu_3b9beedf_27966ignoreE - _ZN39_INTERNAL_baf7afb9_4_k_cu_3b9beedf_27964cuda3std3__45__cpo5beginE)
_ZN39_INTERNAL_baf7afb9_4_k_cu_3b9beedf_27964cuda3std3__45__cpo5beginE:
	.zero		1
	.type		_ZN39_INTERNAL_baf7afb9_4_k_cu_3b9beedf_27964cuda3std3__441_GLOBAL__N__baf7afb9_4_k_cu_3b9beedf_27966ignoreE,@object
	.size		_ZN39_INTERNAL_baf7afb9_4_k_cu_3b9beedf_27964cuda3std3__441_GLOBAL__N__baf7afb9_4_k_cu_3b9beedf_27966ignoreE,(_ZN39_INTERNAL_baf7afb9_4_k_cu_3b9beedf_27964cute7productE - _ZN39_INTERNAL_baf7afb9_4_k_cu_3b9beedf_27964cuda3std3__441_GLOBAL__N__baf7afb9_4_k_cu_3b9beedf_27966ignoreE)
_ZN39_INTERNAL_baf7afb9_4_k_cu_3b9beedf_27964cuda3std3__441_GLOBAL__N__baf7afb9_4_k_cu_3b9beedf_27966ignoreE:
	.zero		1
	.type		_ZN39_INTERNAL_baf7afb9_4_k_cu_3b9beedf_27964cute7productE,@object
	.size		_ZN39_INTERNAL_baf7afb9_4_k_cu_3b9beedf_27964cute7productE,(_ZN39_INTERNAL_baf7afb9_4_k_cu_3b9beedf_27964cuda3std3__45__cpo3endE - _ZN39_INTERNAL_baf7afb9_4_k_cu_3b9beedf_27964cute7productE)
_ZN39_INTERNAL_baf7afb9_4_k_cu_3b9beedf_27964cute7productE:
	.zero		1
	.type		_ZN39_INTERNAL_baf7afb9_4_k_cu_3b9beedf_27964cuda3std3__45__cpo3endE,@object
	.size		_ZN39_INTERNAL_baf7afb9_4_k_cu_3b9beedf_27964cuda3std3__45__cpo3endE,(_ZN39_INTERNAL_baf7afb9_4_k_cu_3b9beedf_27964cuda3std3__419piecewise_constructE - _ZN39_INTERNAL_baf7afb9_4_k_cu_3b9beedf_27964cuda3std3__45__cpo3endE)
_ZN39_INTERNAL_baf7afb9_4_k_cu_3b9beedf_27964cuda3std3__45__cpo3endE:
	.zero		1
	.type		_ZN39_INTERNAL_baf7afb9_4_k_cu_3b9beedf_27964cuda3std3__419piecewise_constructE,@object
	.size		_ZN39_INTERNAL_baf7afb9_4_k_cu_3b9beedf_27964cuda3std3__419piecewise_constructE,(_ZN39_INTERNAL_baf7afb9_4_k_cu_3b9beedf_27964cuda3std3__45__cpo4cendE - _ZN39_INTERNAL_baf7afb9_4_k_cu_3b9beedf_27964cuda3std3__419piecewise_constructE)
_ZN39_INTERNAL_baf7afb9_4_k_cu_3b9beedf_27964cuda3std3__419piecewise_constructE:
	.zero		1
	.type		_ZN39_INTERNAL_baf7afb9_4_k_cu_3b9beedf_27964cuda3std3__45__cpo4cendE,@object
	.size		_ZN39_INTERNAL_baf7afb9_4_k_cu_3b9beedf_27964cuda3std3__45__cpo4cendE,(_ZN39_INTERNAL_baf7afb9_4_k_cu_3b9beedf_27964cuda3std6ranges3__45__cpo4swapE - _ZN39_INTERNAL_baf7afb9_4_k_cu_3b9beedf_27964cuda3std3__45__cpo4cendE)
_ZN39_INTERNAL_baf7afb9_4_k_cu_3b9beedf_27964cuda3std3__45__cpo4cendE:
	.zero		1
	.type		_ZN39_INTERNAL_baf7afb9_4_k_cu_3b9beedf_27964cuda3std6ranges3__45__cpo4swapE,@object
	.size		_ZN39_INTERNAL_baf7afb9_4_k_cu_3b9beedf_27964cuda3std6ranges3__45__cpo4swapE,(.L_7 - _ZN39_INTERNAL_baf7afb9_4_k_cu_3b9beedf_27964cuda3std6ranges3__45__cpo4swapE)
_ZN39_INTERNAL_baf7afb9_4_k_cu_3b9beedf_27964cuda3std6ranges3__45__cpo4swapE:
	.zero		1
.L_7:


//--------------------- .nv.constant0._ZN7cutlass13device_kernelINS_4gemm6kernel13GemmUniversalIN4cute5tupleIJiiiiEEENS1_10collective13CollectiveMmaINS1_40MainloopSm90TmaGmmaWarpSpecializedSparseILi12ENS5_IJNS4_1CILi1EEENSA_ILi2EEESB_EEENS1_32KernelTmaWarpSpecializedPingpongEEENS5_IJNSA_ILi64EEENSA_ILi256EEESG_EEEaNS5_IJNS4_6LayoutINS5_IJiNS5_IJSC_iEEEiEEENS5_IJlNS5_IJSB_SC_EEElEEEEENSJ_INS5_IJNS5_IJSG_iEEESP_iEEENS5_IJNS5_IJSG_NSA_ILi4096EEEEEENS5_IJSB_lEEElEEEEEEEEaNS5_IJlSB_lEEENS4_8TiledMMAINS4_8MMA_AtomIJNS4_4SM904GMMA6SPARSE28GMMA_64x256x64_S32S8S8_SS_TNILNS11_9SparseSelE0EEEEEENSJ_INS5_IJSB_SB_SB_EEENS5_IJNSA_ILi0EEES18_S18_EEEEENS5_IJNS4_10UnderscoreES1B_S1B_EEEEENS4_23SM90_TMA_LOAD_MULTICASTENS4_14ComposedLayoutINS4_7SwizzleILi1ELi4ELi3EEENS4_25smem_sparse_ptr_flag_bitsILi2ELi8EEENSJ_INS5_IJNS5_IJSB_NSA_ILi8EEEEEENS5_IJSC_NSA_ILi32EEEEEEEEENS5_IJNS5_IJS18_SG_EEESM_EEEEEEEvNS4_8identityENS4_13SM90_TMA_LOADENS1F_INS1G_ILi2ELi4ELi3EEENS4_18smem_ptr_flag_bitsILi8EEENSJ_INS5_IJS1K_SG_EEENS5_IJSG_SB_EEEEEEEvS1T_EENS_8epilogue10collective6detail29Sm90TmaWarpSpecializedAdapterINS24_15DefaultEpilogueIiNS5_IJSB_llEEES28_NS23_6thread17LinearCombinationIiLi1EiiLNS29_9ScaleType4KindE0ELNS_15FloatRoundStyleE2EiEENS1_15EpilogueDefaultEEEEEvvEEEEvNT_6ParamsE --------------------------
	.section	.nv.constant0._ZN7cutlass13device_kernelINS_4gemm6kernel13GemmUniversalIN4cute5tupleIJiiiiEEENS1_10collective13CollectiveMmaINS1_40MainloopSm90TmaGmmaWarpSpecializedSparseILi12ENS5_IJNS4_1CILi1EEENSA_ILi2EEESB_EEENS1_32KernelTmaWarpSpecializedPingpongEEENS5_IJNSA_ILi64EEENSA_ILi256EEESG_EEEaNS5_IJNS4_6LayoutINS5_IJiNS5_IJSC_iEEEiEEENS5_IJlNS5_IJSB_SC_EEElEEEEENSJ_INS5_IJNS5_IJSG_iEEESP_iEEENS5_IJNS5_IJSG_NSA_ILi4096EEEEEENS5_IJSB_lEEElEEEEEEEEaNS5_IJlSB_lEEENS4_8TiledMMAINS4_8MMA_AtomIJNS4_4SM904GMMA6SPARSE28GMMA_64x256x64_S32S8S8_SS_TNILNS11_9SparseSelE0EEEEEENSJ_INS5_IJSB_SB_SB_EEENS5_IJNSA_ILi0EEES18_S18_EEEEENS5_IJNS4_10UnderscoreES1B_S1B_EEEEENS4_23SM90_TMA_LOAD_MULTICASTENS4_14ComposedLayoutINS4_7SwizzleILi1ELi4ELi3EEENS4_25smem_sparse_ptr_flag_bitsILi2ELi8EEENSJ_INS5_IJNS5_IJSB_NSA_ILi8EEEEEENS5_IJSC_NSA_ILi32EEEEEEEEENS5_IJNS5_IJS18_SG_EEESM_EEEEEEEvNS4_8identityENS4_13SM90_TMA_LOADENS1F_INS1G_ILi2ELi4ELi3EEENS4_18smem_ptr_flag_bitsILi8EEENSJ_INS5_IJS1K_SG_EEENS5_IJSG_SB_EEEEEEEvS1T_EENS_8epilogue10collective6detail29Sm90TmaWarpSpecializedAdapterINS24_15DefaultEpilogueIiNS5_IJSB_llEEES28_NS23_6thread17LinearCombinationIiLi1EiiLNS29_9ScaleType4KindE0ELNS_15FloatRoundStyleE2EiEENS1_15EpilogueDefaultEEEEEvvEEEEvNT_6ParamsE,"a",@progbits
	.sectionflags	@""
	.align	4
.nv.constant0._ZN7cutlass13device_kernelINS_4gemm6kernel13GemmUniversalIN4cute5tupleIJiiiiEEENS1_10collective13CollectiveMmaINS1_40MainloopSm90TmaGmmaWarpSpecializedSparseILi12ENS5_IJNS4_1CILi1EEENSA_ILi2EEESB_EEENS1_32KernelTmaWarpSpecializedPingpongEEENS5_IJNSA_ILi64EEENSA_ILi256EEESG_EEEaNS5_IJNS4_6LayoutINS5_IJiNS5_IJSC_iEEEiEEENS5_IJlNS5_IJSB_SC_EEElEEEEENSJ_INS5_IJNS5_IJSG_iEEESP_iEEENS5_IJNS5_IJSG_NSA_ILi4096EEEEEENS5_IJSB_lEEElEEEEEEEEaNS5_IJlSB_lEEENS4_8TiledMMAINS4_8MMA_AtomIJNS4_4SM904GMMA6SPARSE28GMMA_64x256x64_S32S8S8_SS_TNILNS11_9SparseSelE0EEEEEENSJ_INS5_IJSB_SB_SB_EEENS5_IJNSA_ILi0EEES18_S18_EEEEENS5_IJNS4_10UnderscoreES1B_S1B_EEEEENS4_23SM90_TMA_LOAD_MULTICASTENS4_14ComposedLayoutINS4_7SwizzleILi1ELi4ELi3EEENS4_25smem_sparse_ptr_flag_bitsILi2ELi8EEENSJ_INS5_IJNS5_IJSB_NSA_ILi8EEEEEENS5_IJSC_NSA_ILi32EEEEEEEEENS5_IJNS5_IJS18_SG_EEESM_EEEEEEEvNS4_8identityENS4_13SM90_TMA_LOADENS1F_INS1G_ILi2ELi4ELi3EEENS4_18smem_ptr_flag_bitsILi8EEENSJ_INS5_IJS1K_SG_EEENS5_IJSG_SB_EEEEEEEvS1T_EENS_8epilogue10collective6detail29Sm90TmaWarpSpecializedAdapterINS24_15DefaultEpilogueIiNS5_IJSB_llEEES28_NS23_6thread17LinearCombinationIiLi1EiiLNS29_9ScaleType4KindE0ELNS_15FloatRoundStyleE2EiEENS1_15EpilogueDefaultEEEEEvvEEEEvNT_6ParamsE:
	.zero		1920


//--------------------- SYMBOLS --------------------------

	.type		.nv.reservedSmem.offset0,@object
	.size		.nv.reservedSmem.offset0,0x4
